//
// Generated by NVIDIA NVVM Compiler
//
// Compiler Build ID: CL-36424714
// Cuda compilation tools, release 13.0, V13.0.88
// Based on NVVM 20.0.0
//

.version 9.0
.target sm_100
.address_size 64

	// .globl	_Z15transformKernelPfyiif
.global .align 4 .b8 __cudart_i2opi_f[24] = {65, 144, 67, 60, 153, 149, 98, 219, 192, 221, 52, 245, 209, 87, 39, 252, 41, 21, 68, 78, 110, 131, 249, 162};

.visible .entry _Z15transformKernelPfyiif(
	.param .u64 .ptr .align 1 _Z15transformKernelPfyiif_param_0,
	.param .u64 _Z15transformKernelPfyiif_param_1,
	.param .u32 _Z15transformKernelPfyiif_param_2,
	.param .u32 _Z15transformKernelPfyiif_param_3,
	.param .f32 _Z15transformKernelPfyiif_param_4
)
{
	.local .align 4 .b8 	__local_depot0[28];
	.reg .b64 	%SP;
	.reg .b64 	%SPL;
	.reg .pred 	%p<33>;
	.reg .b32 	%r<167>;
	.reg .b32 	%f<107>;
	.reg .b64 	%rd<80>;
	.reg .b64 	%fd<9>;

	mov.u64 	%SPL, __local_depot0;
	ld.param.u64 	%rd30, [_Z15transformKernelPfyiif_param_0];
	ld.param.u64 	%rd31, [_Z15transformKernelPfyiif_param_1];
	ld.param.u32 	%r56, [_Z15transformKernelPfyiif_param_2];
	ld.param.u32 	%r57, [_Z15transformKernelPfyiif_param_3];
	ld.param.f32 	%f20, [_Z15transformKernelPfyiif_param_4];
	add.u64 	%rd1, %SPL, 0;
	mov.u32 	%r58, %ctaid.x;
	mov.u32 	%r59, %ntid.x;
	mov.u32 	%r60, %tid.x;
	mad.lo.s32 	%r1, %r58, %r59, %r60;
	mov.u32 	%r61, %ctaid.y;
	mov.u32 	%r62, %ntid.y;
	mov.u32 	%r63, %tid.y;
	mad.lo.s32 	%r2, %r61, %r62, %r63;
	cvt.rn.f32.u32 	%f21, %r1;
	cvt.rn.f32.s32 	%f22, %r56;
	div.rn.f32 	%f23, %f21, %f22;
	cvt.rn.f32.u32 	%f24, %r2;
	cvt.rn.f32.s32 	%f25, %r57;
	div.rn.f32 	%f26, %f24, %f25;
	add.f32 	%f1, %f23, 0fBF000000;
	add.f32 	%f2, %f26, 0fBF000000;
	mul.f32 	%f27, %f20, 0f3F22F983;
	cvt.rni.s32.f32 	%r166, %f27;
	cvt.rn.f32.s32 	%f28, %r166;
	fma.rn.f32 	%f29, %f28, 0fBFC90FDA, %f20;
	fma.rn.f32 	%f30, %f28, 0fB3A22168, %f29;
	fma.rn.f32 	%f106, %f28, 0fA7C234C5, %f30;
	abs.f32 	%f4, %f20;
	setp.ltu.f32 	%p1, %f4, 0f47CE4780;
	mov.u32 	%r154, %r166;
	mov.f32 	%f103, %f106;
	@%p1 bra 	$L__BB0_8;
	setp.neu.f32 	%p2, %f4, 0f7F800000;
	@%p2 bra 	$L__BB0_3;
	mov.f32 	%f33, 0f00000000;
	mul.rn.f32 	%f103, %f20, %f33;
	mov.b32 	%r154, 0;
	bra.uni 	$L__BB0_8;
$L__BB0_3:
	mov.b32 	%r4, %f20;
	shl.b32 	%r65, %r4, 8;
	or.b32  	%r5, %r65, -2147483648;
	mov.b64 	%rd70, 0;
	mov.b32 	%r151, 0;
	mov.u64 	%rd68, __cudart_i2opi_f;
	mov.u64 	%rd69, %rd1;
$L__BB0_4:
	.pragma "nounroll";
	ld.global.nc.u32 	%r66, [%rd68];
	mad.wide.u32 	%rd35, %r66, %r5, %rd70;
	shr.u64 	%rd70, %rd35, 32;
	st.local.u32 	[%rd69], %rd35;
	add.s32 	%r151, %r151, 1;
	add.s64 	%rd69, %rd69, 4;
	add.s64 	%rd68, %rd68, 4;
	setp.ne.s32 	%p3, %r151, 6;
	@%p3 bra 	$L__BB0_4;
	shr.u32 	%r67, %r4, 23;
	st.local.u32 	[%rd1+24], %rd70;
	and.b32  	%r8, %r67, 31;
	and.b32  	%r68, %r67, 224;
	add.s32 	%r69, %r68, -128;
	shr.u32 	%r70, %r69, 5;
	mul.wide.u32 	%rd36, %r70, 4;
	sub.s64 	%rd8, %rd1, %rd36;
	ld.local.u32 	%r152, [%rd8+24];
	ld.local.u32 	%r153, [%rd8+20];
	setp.eq.s32 	%p4, %r8, 0;
	@%p4 bra 	$L__BB0_7;
	shf.l.wrap.b32 	%r152, %r153, %r152, %r8;
	ld.local.u32 	%r71, [%rd8+16];
	shf.l.wrap.b32 	%r153, %r71, %r153, %r8;
$L__BB0_7:
	shr.u32 	%r72, %r152, 30;
	shf.l.wrap.b32 	%r73, %r153, %r152, 2;
	shl.b32 	%r74, %r153, 2;
	shr.u32 	%r75, %r73, 31;
	add.s32 	%r76, %r75, %r72;
	neg.s32 	%r77, %r76;
	setp.lt.s32 	%p5, %r4, 0;
	selp.b32 	%r154, %r77, %r76, %p5;
	xor.b32  	%r78, %r73, %r4;
	shr.s32 	%r79, %r73, 31;
	xor.b32  	%r80, %r79, %r73;
	xor.b32  	%r81, %r79, %r74;
	cvt.u64.u32 	%rd37, %r80;
	shl.b64 	%rd38, %rd37, 32;
	cvt.u64.u32 	%rd39, %r81;
	or.b64  	%rd40, %rd38, %rd39;
	cvt.rn.f64.s64 	%fd1, %rd40;
	mul.f64 	%fd2, %fd1, 0d3BF921FB54442D19;
	cvt.rn.f32.f64 	%f31, %fd2;
	neg.f32 	%f32, %f31;
	setp.lt.s32 	%p6, %r78, 0;
	selp.f32 	%f103, %f32, %f31, %p6;
$L__BB0_8:
	setp.ltu.f32 	%p7, %f4, 0f47CE4780;
	add.s32 	%r83, %r154, 1;
	mul.rn.f32 	%f34, %f103, %f103;
	and.b32  	%r84, %r154, 1;
	setp.eq.b32 	%p8, %r84, 1;
	selp.f32 	%f35, %f103, 0f3F800000, %p8;
	fma.rn.f32 	%f36, %f34, %f35, 0f00000000;
	fma.rn.f32 	%f37, %f34, 0f37CBAC00, 0fBAB607ED;
	selp.f32 	%f38, 0fB94D4153, %f37, %p8;
	selp.f32 	%f39, 0f3C0885E4, 0f3D2AAABB, %p8;
	fma.rn.f32 	%f40, %f38, %f34, %f39;
	selp.f32 	%f41, 0fBE2AAAA8, 0fBEFFFFFF, %p8;
	fma.rn.f32 	%f42, %f40, %f34, %f41;
	fma.rn.f32 	%f43, %f42, %f36, %f35;
	and.b32  	%r85, %r83, 2;
	setp.eq.s32 	%p9, %r85, 0;
	mov.f32 	%f44, 0f00000000;
	sub.f32 	%f45, %f44, %f43;
	selp.f32 	%f8, %f43, %f45, %p9;
	mov.u32 	%r158, %r166;
	mov.f32 	%f104, %f106;
	@%p7 bra 	$L__BB0_16;
	setp.neu.f32 	%p10, %f4, 0f7F800000;
	@%p10 bra 	$L__BB0_11;
	mov.f32 	%f48, 0f00000000;
	mul.rn.f32 	%f104, %f20, %f48;
	mov.b32 	%r158, 0;
	bra.uni 	$L__BB0_16;
$L__BB0_11:
	mov.b32 	%r17, %f20;
	shl.b32 	%r87, %r17, 8;
	or.b32  	%r18, %r87, -2147483648;
	mov.b64 	%rd73, 0;
	mov.b32 	%r155, 0;
	mov.u64 	%rd71, __cudart_i2opi_f;
	mov.u64 	%rd72, %rd1;
$L__BB0_12:
	.pragma "nounroll";
	ld.global.nc.u32 	%r88, [%rd71];
	mad.wide.u32 	%rd43, %r88, %r18, %rd73;
	shr.u64 	%rd73, %rd43, 32;
	st.local.u32 	[%rd72], %rd43;
	add.s32 	%r155, %r155, 1;
	add.s64 	%rd72, %rd72, 4;
	add.s64 	%rd71, %rd71, 4;
	setp.ne.s32 	%p11, %r155, 6;
	@%p11 bra 	$L__BB0_12;
	shr.u32 	%r89, %r17, 23;
	st.local.u32 	[%rd1+24], %rd73;
	and.b32  	%r21, %r89, 31;
	and.b32  	%r90, %r89, 224;
	add.s32 	%r91, %r90, -128;
	shr.u32 	%r92, %r91, 5;
	mul.wide.u32 	%rd44, %r92, 4;
	sub.s64 	%rd15, %rd1, %rd44;
	ld.local.u32 	%r156, [%rd15+24];
	ld.local.u32 	%r157, [%rd15+20];
	setp.eq.s32 	%p12, %r21, 0;
	@%p12 bra 	$L__BB0_15;
	shf.l.wrap.b32 	%r156, %r157, %r156, %r21;
	ld.local.u32 	%r93, [%rd15+16];
	shf.l.wrap.b32 	%r157, %r93, %r157, %r21;
$L__BB0_15:
	shr.u32 	%r94, %r156, 30;
	shf.l.wrap.b32 	%r95, %r157, %r156, 2;
	shl.b32 	%r96, %r157, 2;
	shr.u32 	%r97, %r95, 31;
	add.s32 	%r98, %r97, %r94;
	neg.s32 	%r99, %r98;
	setp.lt.s32 	%p13, %r17, 0;
	selp.b32 	%r158, %r99, %r98, %p13;
	xor.b32  	%r100, %r95, %r17;
	shr.s32 	%r101, %r95, 31;
	xor.b32  	%r102, %r101, %r95;
	xor.b32  	%r103, %r101, %r96;
	cvt.u64.u32 	%rd45, %r102;
	shl.b64 	%rd46, %rd45, 32;
	cvt.u64.u32 	%rd47, %r103;
	or.b64  	%rd48, %rd46, %rd47;
	cvt.rn.f64.s64 	%fd3, %rd48;
	mul.f64 	%fd4, %fd3, 0d3BF921FB54442D19;
	cvt.rn.f32.f64 	%f46, %fd4;
	neg.f32 	%f47, %f46;
	setp.lt.s32 	%p14, %r100, 0;
	selp.f32 	%f104, %f47, %f46, %p14;
$L__BB0_16:
	setp.ltu.f32 	%p15, %f4, 0f47CE4780;
	mul.rn.f32 	%f49, %f104, %f104;
	and.b32  	%r105, %r158, 1;
	setp.eq.b32 	%p16, %r105, 1;
	selp.f32 	%f50, 0f3F800000, %f104, %p16;
	fma.rn.f32 	%f51, %f49, %f50, 0f00000000;
	fma.rn.f32 	%f52, %f49, 0f37CBAC00, 0fBAB607ED;
	selp.f32 	%f53, %f52, 0fB94D4153, %p16;
	selp.f32 	%f54, 0f3D2AAABB, 0f3C0885E4, %p16;
	fma.rn.f32 	%f55, %f53, %f49, %f54;
	selp.f32 	%f56, 0fBEFFFFFF, 0fBE2AAAA8, %p16;
	fma.rn.f32 	%f57, %f55, %f49, %f56;
	fma.rn.f32 	%f58, %f57, %f51, %f50;
	and.b32  	%r106, %r158, 2;
	setp.eq.s32 	%p17, %r106, 0;
	mov.f32 	%f59, 0f00000000;
	sub.f32 	%f60, %f59, %f58;
	selp.f32 	%f61, %f58, %f60, %p17;
	mul.f32 	%f62, %f2, %f61;
	mul.f32 	%f63, %f1, %f8;
	sub.f32 	%f12, %f63, %f62;
	mov.u32 	%r162, %r166;
	mov.f32 	%f105, %f106;
	@%p15 bra 	$L__BB0_24;
	setp.neu.f32 	%p18, %f4, 0f7F800000;
	@%p18 bra 	$L__BB0_19;
	mov.f32 	%f66, 0f00000000;
	mul.rn.f32 	%f105, %f20, %f66;
	mov.b32 	%r162, 0;
	bra.uni 	$L__BB0_24;
$L__BB0_19:
	mov.b32 	%r30, %f20;
	shl.b32 	%r108, %r30, 8;
	or.b32  	%r31, %r108, -2147483648;
	mov.b64 	%rd76, 0;
	mov.b32 	%r159, 0;
	mov.u64 	%rd74, __cudart_i2opi_f;
	mov.u64 	%rd75, %rd1;
$L__BB0_20:
	.pragma "nounroll";
	ld.global.nc.u32 	%r109, [%rd74];
	mad.wide.u32 	%rd51, %r109, %r31, %rd76;
	shr.u64 	%rd76, %rd51, 32;
	st.local.u32 	[%rd75], %rd51;
	add.s32 	%r159, %r159, 1;
	add.s64 	%rd75, %rd75, 4;
	add.s64 	%rd74, %rd74, 4;
	setp.ne.s32 	%p19, %r159, 6;
	@%p19 bra 	$L__BB0_20;
	shr.u32 	%r110, %r30, 23;
	st.local.u32 	[%rd1+24], %rd76;
	and.b32  	%r34, %r110, 31;
	and.b32  	%r111, %r110, 224;
	add.s32 	%r112, %r111, -128;
	shr.u32 	%r113, %r112, 5;
	mul.wide.u32 	%rd52, %r113, 4;
	sub.s64 	%rd22, %rd1, %rd52;
	ld.local.u32 	%r160, [%rd22+24];
	ld.local.u32 	%r161, [%rd22+20];
	setp.eq.s32 	%p20, %r34, 0;
	@%p20 bra 	$L__BB0_23;
	shf.l.wrap.b32 	%r160, %r161, %r160, %r34;
	ld.local.u32 	%r114, [%rd22+16];
	shf.l.wrap.b32 	%r161, %r114, %r161, %r34;
$L__BB0_23:
	shr.u32 	%r115, %r160, 30;
	shf.l.wrap.b32 	%r116, %r161, %r160, 2;
	shl.b32 	%r117, %r161, 2;
	shr.u32 	%r118, %r116, 31;
	add.s32 	%r119, %r118, %r115;
	neg.s32 	%r120, %r119;
	setp.lt.s32 	%p21, %r30, 0;
	selp.b32 	%r162, %r120, %r119, %p21;
	xor.b32  	%r121, %r116, %r30;
	shr.s32 	%r122, %r116, 31;
	xor.b32  	%r123, %r122, %r116;
	xor.b32  	%r124, %r122, %r117;
	cvt.u64.u32 	%rd53, %r123;
	shl.b64 	%rd54, %rd53, 32;
	cvt.u64.u32 	%rd55, %r124;
	or.b64  	%rd56, %rd54, %rd55;
	cvt.rn.f64.s64 	%fd5, %rd56;
	mul.f64 	%fd6, %fd5, 0d3BF921FB54442D19;
	cvt.rn.f32.f64 	%f64, %fd6;
	neg.f32 	%f65, %f64;
	setp.lt.s32 	%p22, %r121, 0;
	selp.f32 	%f105, %f65, %f64, %p22;
$L__BB0_24:
	setp.ltu.f32 	%p23, %f4, 0f47CE4780;
	add.s32 	%r126, %r162, 1;
	mul.rn.f32 	%f67, %f105, %f105;
	and.b32  	%r127, %r162, 1;
	setp.eq.b32 	%p24, %r127, 1;
	selp.f32 	%f68, %f105, 0f3F800000, %p24;
	fma.rn.f32 	%f69, %f67, %f68, 0f00000000;
	fma.rn.f32 	%f70, %f67, 0f37CBAC00, 0fBAB607ED;
	selp.f32 	%f71, 0fB94D4153, %f70, %p24;
	selp.f32 	%f72, 0f3C0885E4, 0f3D2AAABB, %p24;
	fma.rn.f32 	%f73, %f71, %f67, %f72;
	selp.f32 	%f74, 0fBE2AAAA8, 0fBEFFFFFF, %p24;
	fma.rn.f32 	%f75, %f73, %f67, %f74;
	fma.rn.f32 	%f76, %f75, %f69, %f68;
	and.b32  	%r128, %r126, 2;
	setp.eq.s32 	%p25, %r128, 0;
	mov.f32 	%f77, 0f00000000;
	sub.f32 	%f78, %f77, %f76;
	selp.f32 	%f79, %f76, %f78, %p25;
	mul.f32 	%f16, %f2, %f79;
	@%p23 bra 	$L__BB0_32;
	setp.neu.f32 	%p26, %f4, 0f7F800000;
	@%p26 bra 	$L__BB0_27;
	mov.f32 	%f82, 0f00000000;
	mul.rn.f32 	%f106, %f20, %f82;
	mov.b32 	%r166, 0;
	bra.uni 	$L__BB0_32;
$L__BB0_27:
	mov.b32 	%r43, %f20;
	shl.b32 	%r130, %r43, 8;
	or.b32  	%r44, %r130, -2147483648;
	mov.b64 	%rd79, 0;
	mov.b32 	%r163, 0;
	mov.u64 	%rd77, __cudart_i2opi_f;
	mov.u64 	%rd78, %rd1;
$L__BB0_28:
	.pragma "nounroll";
	ld.global.nc.u32 	%r131, [%rd77];
	mad.wide.u32 	%rd59, %r131, %r44, %rd79;
	shr.u64 	%rd79, %rd59, 32;
	st.local.u32 	[%rd78], %rd59;
	add.s32 	%r163, %r163, 1;
	add.s64 	%rd78, %rd78, 4;
	add.s64 	%rd77, %rd77, 4;
	setp.ne.s32 	%p27, %r163, 6;
	@%p27 bra 	$L__BB0_28;
	shr.u32 	%r132, %r43, 23;
	st.local.u32 	[%rd1+24], %rd79;
	and.b32  	%r47, %r132, 31;
	and.b32  	%r133, %r132, 224;
	add.s32 	%r134, %r133, -128;
	shr.u32 	%r135, %r134, 5;
	mul.wide.u32 	%rd60, %r135, 4;
	sub.s64 	%rd29, %rd1, %rd60;
	ld.local.u32 	%r164, [%rd29+24];
	ld.local.u32 	%r165, [%rd29+20];
	setp.eq.s32 	%p28, %r47, 0;
	@%p28 bra 	$L__BB0_31;
	shf.l.wrap.b32 	%r164, %r165, %r164, %r47;
	ld.local.u32 	%r136, [%rd29+16];
	shf.l.wrap.b32 	%r165, %r136, %r165, %r47;
$L__BB0_31:
	shr.u32 	%r137, %r164, 30;
	shf.l.wrap.b32 	%r138, %r165, %r164, 2;
	shl.b32 	%r139, %r165, 2;
	shr.u32 	%r140, %r138, 31;
	add.s32 	%r141, %r140, %r137;
	neg.s32 	%r142, %r141;
	setp.lt.s32 	%p29, %r43, 0;
	selp.b32 	%r166, %r142, %r141, %p29;
	xor.b32  	%r143, %r138, %r43;
	shr.s32 	%r144, %r138, 31;
	xor.b32  	%r145, %r144, %r138;
	xor.b32  	%r146, %r144, %r139;
	cvt.u64.u32 	%rd61, %r145;
	shl.b64 	%rd62, %rd61, 32;
	cvt.u64.u32 	%rd63, %r146;
	or.b64  	%rd64, %rd62, %rd63;
	cvt.rn.f64.s64 	%fd7, %rd64;
	mul.f64 	%fd8, %fd7, 0d3BF921FB54442D19;
	cvt.rn.f32.f64 	%f80, %fd8;
	neg.f32 	%f81, %f80;
	setp.lt.s32 	%p30, %r143, 0;
	selp.f32 	%f106, %f81, %f80, %p30;
$L__BB0_32:
	add.f32 	%f83, %f12, 0f3F000000;
	cvta.to.global.u64 	%rd65, %rd30;
	mul.rn.f32 	%f84, %f106, %f106;
	and.b32  	%r148, %r166, 1;
	setp.eq.b32 	%p31, %r148, 1;
	selp.f32 	%f85, 0f3F800000, %f106, %p31;
	fma.rn.f32 	%f86, %f84, %f85, 0f00000000;
	fma.rn.f32 	%f87, %f84, 0f37CBAC00, 0fBAB607ED;
	selp.f32 	%f88, %f87, 0fB94D4153, %p31;
	selp.f32 	%f89, 0f3D2AAABB, 0f3C0885E4, %p31;
	fma.rn.f32 	%f90, %f88, %f84, %f89;
	selp.f32 	%f91, 0fBEFFFFFF, 0fBE2AAAA8, %p31;
	fma.rn.f32 	%f92, %f90, %f84, %f91;
	fma.rn.f32 	%f93, %f92, %f86, %f85;
	and.b32  	%r149, %r166, 2;
	setp.eq.s32 	%p32, %r149, 0;
	mov.f32 	%f94, 0f00000000;
	sub.f32 	%f95, %f94, %f93;
	selp.f32 	%f96, %f93, %f95, %p32;
	fma.rn.f32 	%f97, %f1, %f96, %f16;
	add.f32 	%f98, %f97, 0f3F000000;
	tex.2d.v4.f32.f32 	{%f99, %f100, %f101, %f102}, [%rd31, {%f83, %f98}];
	mad.lo.s32 	%r150, %r56, %r2, %r1;
	mul.wide.u32 	%rd66, %r150, 4;
	add.s64 	%rd67, %rd65, %rd66;
	st.global.f32 	[%rd67], %f99;
	ret;

}


// ===== COMPILED SASS (sm_100) =====

	.target	sm_100

	.elftype	@"ET_EXEC"


//--------------------- .note.nv.tkinfo           --------------------------
	.section	.note.nv.tkinfo,"",@"SHT_NOTE"
	.sectionflags	@"SHF_NOTE_NV_TKINFO"
	.tkinfo
        /*0018*/ 	.word	0x00000002
        /*0030*/ 	.string	""
        /*0030*/ 	.string	"ptxas"
        /*0030*/ 	.string	"Cuda compilation tools, release 13.0, V13.0.88"
        /*0030*/ 	.string	"Build cuda_13.0.r13.0/compiler.36424714_0"
        /*0030*/ 	.string	"-arch sm_100 -m 64 "



//--------------------- .note.nv.cuinfo           --------------------------
	.section	.note.nv.cuinfo,"",@"SHT_NOTE"
	.sectionflags	@"SHF_NOTE_NV_CUINFO"
        /*0018*/ 	.short	0x0002
        /*001a*/ 	.short	0x0064
        /*001c*/ 	.short	0x0082
	.zero		2


//--------------------- .nv.info                  --------------------------
	.section	.nv.info,"",@"SHT_CUDA_INFO"
	.align	4


	//----- nvinfo : EIATTR_REGCOUNT
	.align		4
        /*0000*/ 	.byte	0x04, 0x2f
        /*0002*/ 	.short	(.L_2 - .L_1)
	.align		4
.L_1:
        /*0004*/ 	.word	index@(_Z15transformKernelPfyiif)
        /*0008*/ 	.word	0x0000001c


	//----- nvinfo : EIATTR_FRAME_SIZE
	.align		4
.L_2:
        /*000c*/ 	.byte	0x04, 0x11
        /*000e*/ 	.short	(.L_4 - .L_3)
	.align		4
.L_3:
        /*0010*/ 	.word	index@($__internal_0_$__cuda_sm3x_div_rn_noftz_f32_slowpath)
        /*0014*/ 	.word	0x00000000


	//----- nvinfo : EIATTR_FRAME_SIZE
	.align		4
.L_4:
        /*0018*/ 	.byte	0x04, 0x11
        /*001a*/ 	.short	(.L_6 - .L_5)
	.align		4
.L_5:
        /*001c*/ 	.word	index@(_Z15transformKernelPfyiif)
        /*0020*/ 	.word	0x00000000


	//----- nvinfo : EIATTR_MIN_STACK_SIZE
	.align		4
.L_6:
        /*0024*/ 	.byte	0x04, 0x12
        /*0026*/ 	.short	(.L_8 - .L_7)
	.align		4
.L_7:
        /*0028*/ 	.word	index@(_Z15transformKernelPfyiif)
        /*002c*/ 	.word	0x00000000
.L_8:


//--------------------- .nv.compat                --------------------------
	.section	.nv.compat,"",@"SHT_CUDA_COMPAT_INFO"
	.align	4
        /*0000*/ 	.byte	0x02, 0x09, 0x00, 0x00, 0x02, 0x02, 0x02, 0x00, 0x02, 0x05, 0x05, 0x00, 0x03, 0x07, 0x01, 0x01
        /*0010*/ 	.byte	0x02, 0x03, 0x00, 0x00, 0x02, 0x06, 0x01, 0x00, 0x04, 0x0b, 0x08, 0x00, 0x01, 0x00, 0x00, 0x00
        /*0020*/ 	.byte	0x00, 0x00, 0x00, 0x00


//--------------------- .nv.info._Z15transformKernelPfyiif --------------------------
	.section	.nv.info._Z15transformKernelPfyiif,"",@"SHT_CUDA_INFO"
	.sectionflags	@""
	.align	4


	//----- nvinfo : EIATTR_CUDA_API_VERSION
	.align		4
        /*0000*/ 	.byte	0x04, 0x37
        /*0002*/ 	.short	(.L_10 - .L_9)
.L_9:
        /*0004*/ 	.word	0x00000082


	//----- nvinfo : EIATTR_KPARAM_INFO
	.align		4
.L_10:
        /*0008*/ 	.byte	0x04, 0x17
        /*000a*/ 	.short	(.L_12 - .L_11)
.L_11:
        /*000c*/ 	.word	0x00000000
        /*0010*/ 	.short	0x0004
        /*0012*/ 	.short	0x0018
        /*0014*/ 	.byte	0x00, 0xf0, 0x11, 0x00


	//----- nvinfo : EIATTR_KPARAM_INFO
	.align		4
.L_12:
        /*0018*/ 	.byte	0x04, 0x17
        /*001a*/ 	.short	(.L_14 - .L_13)
.L_13:
        /*001c*/ 	.word	0x00000000
        /*0020*/ 	.short	0x0003
        /*0022*/ 	.short	0x0014
        /*0024*/ 	.byte	0x00, 0xf0, 0x11, 0x00


	//----- nvinfo : EIATTR_KPARAM_INFO
	.align		4
.L_14:
        /*0028*/ 	.byte	0x04, 0x17
        /*002a*/ 	.short	(.L_16 - .L_15)
.L_15:
        /*002c*/ 	.word	0x00000000
        /*0030*/ 	.short	0x0002
        /*0032*/ 	.short	0x0010
        /*0034*/ 	.byte	0x00, 0xf0, 0x11, 0x00


	//----- nvinfo : EIATTR_KPARAM_INFO
	.align		4
.L_16:
        /*0038*/ 	.byte	0x04, 0x17
        /*003a*/ 	.short	(.L_18 - .L_17)
.L_17:
        /*003c*/ 	.word	0x00000000
        /*0040*/ 	.short	0x0001
        /*0042*/ 	.short	0x0008
        /*0044*/ 	.byte	0x00, 0xf0, 0x21, 0x00


	//----- nvinfo : EIATTR_KPARAM_INFO
	.align		4
.L_18:
        /*0048*/ 	.byte	0x04, 0x17
        /*004a*/ 	.short	(.L_20 - .L_19)
.L_19:
        /*004c*/ 	.word	0x00000000
        /*0050*/ 	.short	0x0000
        /*0052*/ 	.short	0x0000
        /*0054*/ 	.byte	0x00, 0xf5, 0x21, 0x00


	//----- nvinfo : EIATTR_SPARSE_MMA_MASK
	.align		4
.L_20:
        /*0058*/ 	.byte	0x03, 0x50
        /*005a*/ 	.short	0x0000


	//----- nvinfo : EIATTR_MAXREG_COUNT
	.align		4
        /*005c*/ 	.byte	0x03, 0x1b
        /*005e*/ 	.short	0x00ff


	//----- nvinfo : EIATTR_MERCURY_ISA_VERSION
	.align		4
        /*0060*/ 	.byte	0x03, 0x5f
        /*0062*/ 	.short	0x0101


	//----- nvinfo : EIATTR_VRC_CTA_INIT_COUNT
	.align		4
        /*0064*/ 	.byte	0x02, 0x4a
	.zero		1
	.zero		1


	//----- nvinfo : EIATTR_EXIT_INSTR_OFFSETS
	.align		4
        /*0068*/ 	.byte	0x04, 0x1c
        /*006a*/ 	.short	(.L_22 - .L_21)


	//   ....[0]....
.L_21:
        /*006c*/ 	.word	0x00002050


	//----- nvinfo : EIATTR_CRS_STACK_SIZE
	.align		4
.L_22:
        /*0070*/ 	.byte	0x04, 0x1e
        /*0072*/ 	.short	(.L_24 - .L_23)
.L_23:
        /*0074*/ 	.word	0x00000000


	//----- nvinfo : EIATTR_CBANK_PARAM_SIZE
	.align		4
.L_24:
        /*0078*/ 	.byte	0x03, 0x19
        /*007a*/ 	.short	0x001c


	//----- nvinfo : EIATTR_PARAM_CBANK
	.align		4
        /*007c*/ 	.byte	0x04, 0x0a
        /*007e*/ 	.short	(.L_26 - .L_25)
	.align		4
.L_25:
        /*0080*/ 	.word	index@(.nv.constant0._Z15transformKernelPfyiif)
        /*0084*/ 	.short	0x0380
        /*0086*/ 	.short	0x001c


	//----- nvinfo : EIATTR_SW_WAR
	.align		4
.L_26:
        /*0088*/ 	.byte	0x04, 0x36
        /*008a*/ 	.short	(.L_28 - .L_27)
.L_27:
        /*008c*/ 	.word	0x00000008
.L_28:


//--------------------- .nv.callgraph             --------------------------
	.section	.nv.callgraph,"",@"SHT_CUDA_CALLGRAPH"
	.align	4
	.sectionentsize	8
	.align		4
        /*0000*/ 	.word	0x00000000
	.align		4
        /*0004*/ 	.word	0xffffffff
	.align		4
        /*0008*/ 	.word	0x00000000
	.align		4
        /*000c*/ 	.word	0xfffffffe
	.align		4
        /*0010*/ 	.word	0x00000000
	.align		4
        /*0014*/ 	.word	0xfffffffd
	.align		4
        /*0018*/ 	.word	0x00000000
	.align		4
        /*001c*/ 	.word	0xfffffffc


//--------------------- .nv.constant4             --------------------------
	.section	.nv.constant4,"a",@progbits
	.align	8
	.align		8
.nv.constant4:
        /*0000*/ 	.dword	__cudart_i2opi_f


//--------------------- .text._Z15transformKernelPfyiif --------------------------
	.section	.text._Z15transformKernelPfyiif,"ax",@progbits
	.align	128
        .global         _Z15transformKernelPfyiif
        .type           _Z15transformKernelPfyiif,@function
        .size           _Z15transformKernelPfyiif,(.L_x_28 - _Z15transformKernelPfyiif)
        .other          _Z15transformKernelPfyiif,@"STO_CUDA_ENTRY STV_DEFAULT"
_Z15transformKernelPfyiif:
.text._Z15transformKernelPfyiif:
[----:B------:R-:W-:Y:S01]  /*0000*/  LDC R1, c[0x0][0x37c] ;  /* 0x0000df00ff017b82 */ /* 0x000fe20000000800 */
[----:B------:R-:W0:Y:S01]  /*0010*/  S2R R3, SR_TID.X ;  /* 0x0000000000037919 */ /* 0x000e220000002100 */
[----:B------:R-:W1:Y:S06]  /*0020*/  LDCU UR5, c[0x0][0x390] ;  /* 0x00007200ff0577ac */ /* 0x000e6c0008000800 */
[----:B------:R-:W0:Y:S01]  /*0030*/  S2UR UR4, SR_CTAID.X ;  /* 0x00000000000479c3 */ /* 0x000e220000002500 */
[----:B------:R-:W-:Y:S01]  /*0040*/  BSSY.RECONVERGENT B0, `(.L_x_0) ;  /* 0x0000014000007945 */ /* 0x000fe20003800200 */
[----:B------:R-:W2:Y:S06]  /*0050*/  S2R R9, SR_TID.Y ;  /* 0x0000000000097919 */ /* 0x000eac0000002200 */
[----:B------:R-:W0:Y:S08]  /*0060*/  LDC R0, c[0x0][0x360] ;  /* 0x0000d800ff007b82 */ /* 0x000e300000000800 */
[----:B------:R-:W2:Y:S01]  /*0070*/  LDC R8, c[0x0][0x364] ;  /* 0x0000d900ff087b82 */ /* 0x000ea20000000800 */
[----:B-1----:R-:W-:-:S04]  /*0080*/  I2FP.F32.S32 R5, UR5 ;  /* 0x0000000500057c45 */ /* 0x002fc80008201400 */
[----:B------:R-:W1:Y:S03]  /*0090*/  MUFU.RCP R4, R5 ;  /* 0x0000000500047308 */ /* 0x000e660000001000 */
[----:B------:R-:W2:Y:S01]  /*00a0*/  S2UR UR5, SR_CTAID.Y ;  /* 0x00000000000579c3 */ /* 0x000ea20000002600 */
[----:B0-----:R-:W-:-:S05]  /*00b0*/  IMAD R0, R0, UR4, R3 ;  /* 0x0000000400007c24 */ /* 0x001fca000f8e0203 */
[----:B------:R-:W-:Y:S01]  /*00c0*/  I2FP.F32.U32 R2, R0 ;  /* 0x0000000000027245 */ /* 0x000fe20000201000 */
[----:B-1----:R-:W-:-:S03]  /*00d0*/  FFMA R3, -R5, R4, 1 ;  /* 0x3f80000005037423 */ /* 0x002fc60000000104 */
[----:B------:R-:W0:Y:S01]  /*00e0*/  FCHK P0, R2, R5 ;  /* 0x0000000502007302 */ /* 0x000e220000000000 */
[----:B------:R-:W-:-:S04]  /*00f0*/  FFMA R7, R4, R3, R4 ;  /* 0x0000000304077223 */ /* 0x000fc80000000004 */
[----:B------:R-:W-:Y:S01]  /*0100*/  FFMA R6, R2, R7, RZ ;  /* 0x0000000702067223 */ /* 0x000fe200000000ff */
[----:B--2---:R-:W-:-:S03]  /*0110*/  IMAD R3, R8, UR5, R9 ;  /* 0x0000000508037c24 */ /* 0x004fc6000f8e0209 */
[----:B------:R-:W-:-:S04]  /*0120*/  FFMA R4, -R5, R6, R2 ;  /* 0x0000000605047223 */ /* 0x000fc80000000102 */
[----:B------:R-:W-:Y:S01]  /*0130*/  FFMA R6, R7, R4, R6 ;  /* 0x0000000407067223 */ /* 0x000fe20000000006 */
[----:B0-----:R-:W-:Y:S06]  /*0140*/  @!P0 BRA `(.L_x_1) ;  /* 0x00000000000c8947 */ /* 0x001fec0003800000 */
[----:B------:R-:W-:-:S07]  /*0150*/  MOV R4, 0x170 ;  /* 0x0000017000047802 */ /* 0x000fce0000000f00 */
[----:B------:R-:W-:Y:S05]  /*0160*/  CALL.REL.NOINC `($__internal_0_$__cuda_sm3x_div_rn_noftz_f32_slowpath) ;  /* 0x0000001c00bc7944 */ /* 0x000fea0003c00000 */
[----:B------:R-:W-:-:S07]  /*0170*/  IMAD.MOV.U32 R6, RZ, RZ, R2 ;  /* 0x000000ffff067224 */ /* 0x000fce00078e0002 */
.L_x_1:
[----:B------:R-:W-:Y:S05]  /*0180*/  BSYNC.RECONVERGENT B0 ;  /* 0x0000000000007941 */ /* 0x000fea0003800200 */
.L_x_0:
[----:B------:R-:W0:Y:S01]  /*0190*/  LDCU UR4, c[0x0][0x394] ;  /* 0x00007280ff0477ac */ /* 0x000e220008000800 */
[----:B------:R-:W-:Y:S01]  /*01a0*/  I2FP.F32.U32 R2, R3 ;  /* 0x0000000300027245 */ /* 0x000fe20000201000 */
[----:B------:R-:W-:Y:S01]  /*01b0*/  BSSY.RECONVERGENT B0, `(.L_x_2) ;  /* 0x000000d000007945 */ /* 0x000fe20003800200 */
[----:B0-----:R-:W-:-:S04]  /*01c0*/  I2FP.F32.S32 R5, UR4 ;  /* 0x0000000400057c45 */ /* 0x001fc80008201400 */
[----:B------:R-:W0:Y:S08]  /*01d0*/  MUFU.RCP R4, R5 ;  /* 0x0000000500047308 */ /* 0x000e300000001000 */
[----:B------:R-:W1:Y:S01]  /*01e0*/  FCHK P0, R2, R5 ;  /* 0x0000000502007302 */ /* 0x000e620000000000 */
[----:B0-----:R-:W-:-:S04]  /*01f0*/  FFMA R7, -R5, R4, 1 ;  /* 0x3f80000005077423 */ /* 0x001fc80000000104 */
[----:B------:R-:W-:-:S04]  /*0200*/  FFMA R7, R4, R7, R4 ;  /* 0x0000000704077223 */ /* 0x000fc80000000004 */
[----:B------:R-:W-:-:S04]  /*0210*/  FFMA R4, R2, R7, RZ ;  /* 0x0000000702047223 */ /* 0x000fc800000000ff */
[----:B------:R-:W-:-:S04]  /*0220*/  FFMA R8, -R5, R4, R2 ;  /* 0x0000000405087223 */ /* 0x000fc80000000102 */
[----:B------:R-:W-:Y:S01]  /*0230*/  FFMA R7, R7, R8, R4 ;  /* 0x0000000807077223 */ /* 0x000fe20000000004 */
[----:B-1----:R-:W-:Y:S06]  /*0240*/  @!P0 BRA `(.L_x_3) ;  /* 0x00000000000c8947 */ /* 0x002fec0003800000 */
[----:B------:R-:W-:-:S07]  /*0250*/  MOV R4, 0x270 ;  /* 0x0000027000047802 */ /* 0x000fce0000000f00 */
[----:B------:R-:W-:Y:S05]  /*0260*/  CALL.REL.NOINC `($__internal_0_$__cuda_sm3x_div_rn_noftz_f32_slowpath) ;  /* 0x0000001c007c7944 */ /* 0x000fea0003c00000 */
[----:B------:R-:W-:-:S07]  /*0270*/  IMAD.MOV.U32 R7, RZ, RZ, R2 ;  /* 0x000000ffff077224 */ /* 0x000fce00078e0002 */
.L_x_3:
[----:B------:R-:W-:Y:S05]  /*0280*/  BSYNC.RECONVERGENT B0 ;  /* 0x0000000000007941 */ /* 0x000fea0003800200 */
.L_x_2:
[----:B------:R-:W0:Y:S01]  /*0290*/  LDC R2, c[0x0][0x398] ;  /* 0x0000e600ff027b82 */ /* 0x000e220000000800 */
[----:B------:R-:W1:Y:S01]  /*02a0*/  LDCU.64 UR6, c[0x0][0x358] ;  /* 0x00006b00ff0677ac */ /* 0x000e620008000a00 */
[C---:B0-----:R-:W-:Y:S01]  /*02b0*/  FMUL R8, R2.reuse, 0.63661974668502807617 ;  /* 0x3f22f98302087820 */ /* 0x041fe20000400000 */
[----:B------:R-:W-:-:S03]  /*02c0*/  FSETP.GE.AND P0, PT, |R2|, 105615, PT ;  /* 0x47ce47800200780b */ /* 0x000fc60003f06200 */
[----:B------:R-:W0:Y:S02]  /*02d0*/  F2I.NTZ R19, R8 ;  /* 0x0000000800137305 */ /* 0x000e240000203100 */
[----:B0-----:R-:W-:-:S05]  /*02e0*/  I2FP.F32.S32 R5, R19 ;  /* 0x0000001300057245 */ /* 0x001fca0000201400 */
[----:B------:R-:W-:-:S04]  /*02f0*/  FFMA R4, R5, -1.5707962512969970703, R2 ;  /* 0xbfc90fda05047823 */ /* 0x000fc80000000002 */
[----:B------:R-:W-:-:S04]  /*0300*/  FFMA R4, R5, -7.5497894158615963534e-08, R4 ;  /* 0xb3a2216805047823 */ /* 0x000fc80000000004 */
[----:B------:R-:W-:Y:S01]  /*0310*/  FFMA R4, R5, -5.3903029534742383927e-15, R4 ;  /* 0xa7c234c505047823 */ /* 0x000fe20000000004 */
[----:B------:R-:W-:Y:S01]  /*0320*/  FADD R5, R6, -0.5 ;  /* 0xbf00000006057421 */ /* 0x000fe20000000000 */
[----:B------:R-:W-:Y:S01]  /*0330*/  FADD R6, R7, -0.5 ;  /* 0xbf00000007067421 */ /* 0x000fe20000000000 */
[----:B------:R-:W-:Y:S01]  /*0340*/  P2R R7, PR, RZ, 0x1 ;  /* 0x00000001ff077803 */ /* 0x000fe20000000000 */
[----:B------:R-:W-:Y:S02]  /*0350*/  IMAD.MOV.U32 R7, RZ, RZ, R19 ;  /* 0x000000ffff077224 */ /* 0x000fe400078e0013 */
[----:B------:R-:W-:Y:S01]  /*0360*/  IMAD.MOV.U32 R14, RZ, RZ, R4 ;  /* 0x000000ffff0e7224 */ /* 0x000fe200078e0004 */
[----:B-1----:R-:W-:Y:S06]  /*0370*/  @!P0 BRA `(.L_x_4) ;  /* 0x0000000400748947 */ /* 0x002fec0003800000 */
[----:B------:R-:W-:-:S13]  /*0380*/  FSETP.NEU.AND P0, PT, |R2|, +INF , PT ;  /* 0x7f8000000200780b */ /* 0x000fda0003f0d200 */
[----:B------:R-:W-:Y:S01]  /*0390*/  @!P0 FMUL R14, RZ, R2 ;  /* 0x00000002ff0e8220 */ /* 0x000fe20000400000 */
[----:B------:R-:W-:Y:S01]  /*03a0*/  @!P0 IMAD.MOV.U32 R19, RZ, RZ, RZ ;  /* 0x000000ffff138224 */ /* 0x000fe200078e00ff */
[----:B------:R-:W-:Y:S06]  /*03b0*/  @!P0 BRA `(.L_x_4) ;  /* 0x0000000400648947 */ /* 0x000fec0003800000 */
[----:B------:R-:W-:Y:S01]  /*03c0*/  IMAD.SHL.U32 R8, R2, 0x100, RZ ;  /* 0x0000010002087824 */ /* 0x000fe200078e00ff */
[----:B------:R-:W-:Y:S01]  /*03d0*/  CS2R R20, SRZ ;  /* 0x0000000000147805 */ /* 0x000fe2000001ff00 */
[----:B------:R-:W-:Y:S01]  /*03e0*/  IMAD.MOV.U32 R19, RZ, RZ, RZ ;  /* 0x000000ffff137224 */ /* 0x000fe200078e00ff */
[----:B------:R-:W0:Y:S02]  /*03f0*/  LDCU.64 UR8, c[0x4][URZ] ;  /* 0x01000000ff0877ac */ /* 0x000e240008000a00 */
[----:B------:R-:W-:Y:S01]  /*0400*/  LOP3.LUT R18, R8, 0x80000000, RZ, 0xfc, !PT ;  /* 0x8000000008127812 */ /* 0x000fe200078efcff */
[----:B------:R-:W-:-:S06]  /*0410*/  UMOV UR4, URZ ;  /* 0x000000ff00047c82 */ /* 0x000fcc0008000000 */
.L_x_5:
[----:B0-----:R-:W-:Y:S01]  /*0420*/  MOV R15, UR9 ;  /* 0x00000009000f7c02 */ /* 0x001fe20008000f00 */
[----:B------:R-:W-:-:S05]  /*0430*/  IMAD.U32 R14, RZ, RZ, UR8 ;  /* 0x00000008ff0e7e24 */ /* 0x000fca000f8e00ff */
[----:B------:R-:W2:Y:S01]  /*0440*/  LDG.E.CONSTANT R15, desc[UR6][R14.64] ;  /* 0x000000060e0f7981 */ /* 0x000ea2000c1e9900 */
[----:B------:R-:W-:Y:S01]  /*0450*/  UIADD3 UR4, UPT, UPT, UR4, 0x1, URZ ;  /* 0x0000000104047890 */ /* 0x000fe2000fffe0ff */
[C---:B------:R-:W-:Y:S01]  /*0460*/  ISETP.EQ.AND P0, PT, R20.reuse, RZ, PT ;  /* 0x000000ff1400720c */ /* 0x040fe20003f02270 */
[----:B------:R-:W-:Y:S01]  /*0470*/  UIADD3 UR8, UP1, UPT, UR8, 0x4, URZ ;  /* 0x0000000408087890 */ /* 0x000fe2000ff3e0ff */
[C---:B------:R-:W-:Y:S01]  /*0480*/  ISETP.EQ.AND P1, PT, R20.reuse, 0x4, PT ;  /* 0x000000041400780c */ /* 0x040fe20003f22270 */
[----:B------:R-:W-:Y:S01]  /*0490*/  UISETP.NE.AND UP0, UPT, UR4, 0x6, UPT ;  /* 0x000000060400788c */ /* 0x000fe2000bf05270 */
[C---:B------:R-:W-:Y:S01]  /*04a0*/  ISETP.EQ.AND P3, PT, R20.reuse, 0xc, PT ;  /* 0x0000000c1400780c */ /* 0x040fe20003f62270 */
[----:B------:R-:W-:Y:S01]  /*04b0*/  UIADD3.X UR9, UPT, UPT, URZ, UR9, URZ, UP1, !UPT ;  /* 0x00000009ff097290 */ /* 0x000fe20008ffe4ff */
[C---:B------:R-:W-:Y:S02]  /*04c0*/  ISETP.EQ.AND P4, PT, R20.reuse, 0x10, PT ;  /* 0x000000101400780c */ /* 0x040fe40003f82270 */
[----:B------:R-:W-:Y:S01]  /*04d0*/  ISETP.EQ.AND P5, PT, R20, 0x14, PT ;  /* 0x000000141400780c */ /* 0x000fe20003fa2270 */
[----:B--2---:R-:W-:-:S03]  /*04e0*/  IMAD.WIDE.U32 R16, R15, R18, RZ ;  /* 0x000000120f107225 */ /* 0x004fc600078e00ff */
[----:B------:R-:W-:-:S05]  /*04f0*/  IADD3 R16, P2, PT, R16, R19, RZ ;  /* 0x0000001310107210 */ /* 0x000fca0007f5e0ff */
[----:B------:R-:W-:Y:S01]  /*0500*/  IMAD.X R19, R17, 0x1, R21, P2 ;  /* 0x0000000111137824 */ /* 0x000fe200010e0615 */
[----:B------:R-:W-:Y:S01]  /*0510*/  ISETP.EQ.AND P2, PT, R20, 0x8, PT ;  /* 0x000000081400780c */ /* 0x000fe20003f42270 */
[--C-:B------:R-:W-:Y:S02]  /*0520*/  @P0 IMAD.MOV.U32 R8, RZ, RZ, R16.reuse ;  /* 0x000000ffff080224 */ /* 0x100fe400078e0010 */
[--C-:B------:R-:W-:Y:S02]  /*0530*/  @P1 IMAD.MOV.U32 R9, RZ, RZ, R16.reuse ;  /* 0x000000ffff091224 */ /* 0x100fe400078e0010 */
[--C-:B------:R-:W-:Y:S02]  /*0540*/  @P3 IMAD.MOV.U32 R11, RZ, RZ, R16.reuse ;  /* 0x000000ffff0b3224 */ /* 0x100fe400078e0010 */
[--C-:B------:R-:W-:Y:S02]  /*0550*/  @P4 IMAD.MOV.U32 R12, RZ, RZ, R16.reuse ;  /* 0x000000ffff0c4224 */ /* 0x100fe400078e0010 */
[----:B------:R-:W-:-:S02]  /*0560*/  @P5 IMAD.MOV.U32 R13, RZ, RZ, R16 ;  /* 0x000000ffff0d5224 */ /* 0x000fc400078e0010 */
[----:B------:R-:W-:Y:S02]  /*0570*/  VIADD R20, R20, 0x4 ;  /* 0x0000000414147836 */ /* 0x000fe40000000000 */
[----:B------:R-:W-:Y:S01]  /*0580*/  @P2 IMAD.MOV.U32 R10, RZ, RZ, R16 ;  /* 0x000000ffff0a2224 */ /* 0x000fe200078e0010 */
[----:B------:R-:W-:Y:S06]  /*0590*/  BRA.U UP0, `(.L_x_5) ;  /* 0xfffffffd00a07547 */ /* 0x000fec000b83ffff */
[----:B------:R-:W-:-:S04]  /*05a0*/  SHF.R.U32.HI R14, RZ, 0x17, R2 ;  /* 0x00000017ff0e7819 */ /* 0x000fc80000011602 */
[C---:B------:R-:W-:Y:S02]  /*05b0*/  LOP3.LUT R15, R14.reuse, 0xe0, RZ, 0xc0, !PT ;  /* 0x000000e00e0f7812 */ /* 0x040fe400078ec0ff */
[----:B------:R-:W-:Y:S02]  /*05c0*/  LOP3.LUT P6, RZ, R14, 0x1f, RZ, 0xc0, !PT ;  /* 0x0000001f0eff7812 */ /* 0x000fe400078cc0ff */
[----:B------:R-:W-:-:S04]  /*05d0*/  IADD3 R15, PT, PT, R15, -0x80, RZ ;  /* 0xffffff800f0f7810 */ /* 0x000fc80007ffe0ff */
[----:B------:R-:W-:-:S05]  /*05e0*/  SHF.R.U32.HI R15, RZ, 0x5, R15 ;  /* 0x00000005ff0f7819 */ /* 0x000fca000001160f */
[----:B------:R-:W-:-:S05]  /*05f0*/  IMAD.U32 R20, R15, -0x4, RZ ;  /* 0xfffffffc0f147824 */ /* 0x000fca00078e00ff */
[C---:B------:R-:W-:Y:S02]  /*0600*/  ISETP.EQ.AND P3, PT, R20.reuse, -0x18, PT ;  /* 0xffffffe81400780c */ /* 0x040fe40003f62270 */
[C---:B------:R-:W-:Y:S02]  /*0610*/  ISETP.EQ.AND P4, PT, R20.reuse, -0x14, PT ;  /* 0xffffffec1400780c */ /* 0x040fe40003f82270 */
[C---:B------:R-:W-:Y:S02]  /*0620*/  ISETP.EQ.AND P0, PT, R20.reuse, -0x10, PT ;  /* 0xfffffff01400780c */ /* 0x040fe40003f02270 */
[C---:B------:R-:W-:Y:S02]  /*0630*/  ISETP.EQ.AND P1, PT, R20.reuse, -0xc, PT ;  /* 0xfffffff41400780c */ /* 0x040fe40003f22270 */
[C---:B------:R-:W-:Y:S02]  /*0640*/  ISETP.EQ.AND P2, PT, R20.reuse, -0x8, PT ;  /* 0xfffffff81400780c */ /* 0x040fe40003f42270 */
[----:B------:R-:W-:-:S03]  /*0650*/  ISETP.EQ.AND P5, PT, R20, 0x4, PT ;  /* 0x000000041400780c */ /* 0x000fc60003fa2270 */
[--C-:B------:R-:W-:Y:S01]  /*0660*/  @P3 IMAD.MOV.U32 R18, RZ, RZ, R8.reuse ;  /* 0x000000ffff123224 */ /* 0x100fe200078e0008 */
[C---:B------:R-:W-:Y:S01]  /*0670*/  ISETP.EQ.AND P3, PT, R20.reuse, -0x4, PT ;  /* 0xfffffffc1400780c */ /* 0x040fe20003f62270 */
[----:B------:R-:W-:Y:S02]  /*0680*/  @P4 IMAD.MOV.U32 R15, RZ, RZ, R8 ;  /* 0x000000ffff0f4224 */ /* 0x000fe400078e0008 */
[--C-:B------:R-:W-:Y:S01]  /*0690*/  @P4 IMAD.MOV.U32 R18, RZ, RZ, R9.reuse ;  /* 0x000000ffff124224 */ /* 0x100fe200078e0009 */
[----:B------:R-:W-:Y:S01]  /*06a0*/  ISETP.EQ.AND P4, PT, R20, RZ, PT ;  /* 0x000000ff1400720c */ /* 0x000fe20003f82270 */
[----:B------:R-:W-:Y:S02]  /*06b0*/  @P0 IMAD.MOV.U32 R15, RZ, RZ, R9 ;  /* 0x000000ffff0f0224 */ /* 0x000fe400078e0009 */
[--C-:B------:R-:W-:Y:S01]  /*06c0*/  @P1 IMAD.MOV.U32 R15, RZ, RZ, R10.reuse ;  /* 0x000000ffff0f1224 */ /* 0x100fe200078e000a */
[----:B------:R-:W-:Y:S01]  /*06d0*/  @P2 MOV R15, R11 ;  /* 0x0000000b000f2202 */ /* 0x000fe20000000f00 */
[----:B------:R-:W-:-:S02]  /*06e0*/  @P0 IMAD.MOV.U32 R18, RZ, RZ, R10 ;  /* 0x000000ffff120224 */ /* 0x000fc400078e000a */
[----:B------:R-:W-:Y:S02]  /*06f0*/  @P1 IMAD.MOV.U32 R18, RZ, RZ, R11 ;  /* 0x000000ffff121224 */ /* 0x000fe400078e000b */
[--C-:B------:R-:W-:Y:S02]  /*0700*/  @P3 IMAD.MOV.U32 R15, RZ, RZ, R12.reuse ;  /* 0x000000ffff0f3224 */ /* 0x100fe400078e000c */
[----:B------:R-:W-:Y:S02]  /*0710*/  @P2 IMAD.MOV.U32 R18, RZ, RZ, R12 ;  /* 0x000000ffff122224 */ /* 0x000fe400078e000c */
[----:B------:R-:W-:Y:S02]  /*0720*/  @P4 IMAD.MOV.U32 R15, RZ, RZ, R13 ;  /* 0x000000ffff0f4224 */ /* 0x000fe400078e000d */
[----:B------:R-:W-:Y:S02]  /*0730*/  @P5 IMAD.MOV.U32 R15, RZ, RZ, R19 ;  /* 0x000000ffff0f5224 */ /* 0x000fe400078e0013 */
[----:B------:R-:W-:-:S02]  /*0740*/  @P3 IMAD.MOV.U32 R18, RZ, RZ, R13 ;  /* 0x000000ffff123224 */ /* 0x000fc400078e000d */
[----:B------:R-:W-:Y:S02]  /*0750*/  @P4 IMAD.MOV.U32 R18, RZ, RZ, R19 ;  /* 0x000000ffff124224 */ /* 0x000fe400078e0013 */
[----:B------:R-:W-:Y:S01]  /*0760*/  IMAD.MOV.U32 R16, RZ, RZ, R15 ;  /* 0x000000ffff107224 */ /* 0x000fe200078e000f */
[----:B------:R-:W-:Y:S06]  /*0770*/  @!P6 BRA `(.L_x_6) ;  /* 0x00000000002ce947 */ /* 0x000fec0003800000 */
[----:B------:R-:W-:Y:S01]  /*0780*/  @P0 IMAD.MOV.U32 R17, RZ, RZ, R8 ;  /* 0x000000ffff110224 */ /* 0x000fe200078e0008 */
[----:B------:R-:W-:Y:S02]  /*0790*/  ISETP.EQ.AND P0, PT, R20, 0x8, PT ;  /* 0x000000081400780c */ /* 0x000fe40003f02270 */
[----:B------:R-:W-:Y:S01]  /*07a0*/  @P1 MOV R17, R9 ;  /* 0x0000000900111202 */ /* 0x000fe20000000f00 */
[----:B------:R-:W-:Y:S01]  /*07b0*/  @P2 IMAD.MOV.U32 R17, RZ, RZ, R10 ;  /* 0x000000ffff112224 */ /* 0x000fe200078e000a */
[----:B------:R-:W-:Y:S01]  /*07c0*/  LOP3.LUT R15, R14, 0x1f, RZ, 0xc0, !PT ;  /* 0x0000001f0e0f7812 */ /* 0x000fe200078ec0ff */
[----:B------:R-:W-:Y:S02]  /*07d0*/  @P3 IMAD.MOV.U32 R17, RZ, RZ, R11 ;  /* 0x000000ffff113224 */ /* 0x000fe400078e000b */
[----:B------:R-:W-:Y:S01]  /*07e0*/  @P4 IMAD.MOV.U32 R17, RZ, RZ, R12 ;  /* 0x000000ffff114224 */ /* 0x000fe200078e000c */
[----:B------:R-:W-:Y:S01]  /*07f0*/  SHF.L.W.U32.HI R18, R16, R15, R18 ;  /* 0x0000000f10127219 */ /* 0x000fe20000010e12 */
[----:B------:R-:W-:-:S04]  /*0800*/  @P5 IMAD.MOV.U32 R17, RZ, RZ, R13 ;  /* 0x000000ffff115224 */ /* 0x000fc800078e000d */
[----:B------:R-:W-:-:S05]  /*0810*/  @P0 IMAD.MOV.U32 R17, RZ, RZ, R19 ;  /* 0x000000ffff110224 */ /* 0x000fca00078e0013 */
[----:B------:R-:W-:-:S07]  /*0820*/  SHF.L.W.U32.HI R16, R17, R15, R16 ;  /* 0x0000000f11107219 */ /* 0x000fce0000010e10 */
.L_x_6:
[C---:B------:R-:W-:Y:S01]  /*0830*/  SHF.L.W.U32.HI R19, R16.reuse, 0x2, R18 ;  /* 0x0000000210137819 */ /* 0x040fe20000010e12 */
[----:B------:R-:W-:Y:S01]  /*0840*/  IMAD.SHL.U32 R14, R16, 0x4, RZ ;  /* 0x00000004100e7824 */ /* 0x000fe200078e00ff */
[----:B------:R-:W-:Y:S01]  /*0850*/  UMOV UR4, 0x54442d19 ;  /* 0x54442d1900047882 */ /* 0x000fe20000000000 */
[----:B------:R-:W-:Y:S01]  /*0860*/  UMOV UR5, 0x3bf921fb ;  /* 0x3bf921fb00057882 */ /* 0x000fe20000000000 */
[----:B------:R-:W-:Y:S02]  /*0870*/  SHF.R.S32.HI R15, RZ, 0x1f, R19 ;  /* 0x0000001fff0f7819 */ /* 0x000fe40000011413 */
[----:B------:R-:W-:Y:S02]  /*0880*/  ISETP.GE.AND P0, PT, R2, RZ, PT ;  /* 0x000000ff0200720c */ /* 0x000fe40003f06270 */
[C---:B------:R-:W-:Y:S02]  /*0890*/  LOP3.LUT R14, R15.reuse, R14, RZ, 0x3c, !PT ;  /* 0x0000000e0f0e7212 */ /* 0x040fe400078e3cff */
[----:B------:R-:W-:-:S02]  /*08a0*/  LOP3.LUT R15, R15, R19, RZ, 0x3c, !PT ;  /* 0x000000130f0f7212 */ /* 0x000fc400078e3cff */
[----:B------:R-:W-:Y:S02]  /*08b0*/  SHF.R.U32.HI R18, RZ, 0x1e, R18 ;  /* 0x0000001eff127819 */ /* 0x000fe40000011612 */
[C---:B------:R-:W-:Y:S02]  /*08c0*/  LOP3.LUT R20, R19.reuse, R2, RZ, 0x3c, !PT ;  /* 0x0000000213147212 */ /* 0x040fe400078e3cff */
[----:B------:R-:W0:Y:S01]  /*08d0*/  I2F.F64.S64 R14, R14 ;  /* 0x0000000e000e7312 */ /* 0x000e220000301c00 */
[----:B------:R-:W-:Y:S02]  /*08e0*/  LEA.HI R19, R19, R18, RZ, 0x1 ;  /* 0x0000001213137211 */ /* 0x000fe400078f08ff */
[----:B------:R-:W-:-:S03]  /*08f0*/  ISETP.GE.AND P1, PT, R20, RZ, PT ;  /* 0x000000ff1400720c */ /* 0x000fc60003f26270 */
[----:B------:R-:W-:-:S04]  /*0900*/  IMAD.MOV R18, RZ, RZ, -R19 ;  /* 0x000000ffff127224 */ /* 0x000fc800078e0a13 */
[----:B------:R-:W-:Y:S01]  /*0910*/  @!P0 IMAD.MOV.U32 R19, RZ, RZ, R18 ;  /* 0x000000ffff138224 */ /* 0x000fe200078e0012 */
[----:B0-----:R-:W-:-:S10]  /*0920*/  DMUL R16, R14, UR4 ;  /* 0x000000040e107c28 */ /* 0x001fd40008000000 */
[----:B------:R-:W0:Y:S02]  /*0930*/  F2F.F32.F64 R16, R16 ;  /* 0x0000001000107310 */ /* 0x000e240000301000 */
[----:B0-----:R-:W-:-:S07]  /*0940*/  FSEL R14, -R16, R16, !P1 ;  /* 0x00000010100e7208 */ /* 0x001fce0004800100 */
.L_x_4:
[----:B------:R-:W-:Y:S01]  /*0950*/  MOV R18, 0x37cbac00 ;  /* 0x37cbac0000127802 */ /* 0x000fe20000000f00 */
[----:B------:R-:W-:Y:S01]  /*0960*/  FMUL R15, R14, R14 ;  /* 0x0000000e0e0f7220 */ /* 0x000fe20000400000 */
[----:B------:R-:W-:Y:S01]  /*0970*/  LOP3.LUT R17, R19, 0x1, RZ, 0xc0, !PT ;  /* 0x0000000113117812 */ /* 0x000fe200078ec0ff */
[----:B------:R-:W-:Y:S01]  /*0980*/  IMAD.MOV.U32 R20, RZ, RZ, 0x3c0885e4 ;  /* 0x3c0885e4ff147424 */ /* 0x000fe200078e00ff */
[----:B------:R-:W-:Y:S01]  /*0990*/  FSETP.GE.AND P2, PT, |R2|, 105615, PT ;  /* 0x47ce47800200780b */ /* 0x000fe20003f46200 */
[----:B------:R-:W-:Y:S01]  /*09a0*/  FFMA R16, R15, R18, -0.0013887860113754868507 ;  /* 0xbab607ed0f107423 */ /* 0x000fe20000000012 */
[----:B------:R-:W-:Y:S01]  /*09b0*/  ISETP.NE.U32.AND P0, PT, R17, 0x1, PT ;  /* 0x000000011100780c */ /* 0x000fe20003f05070 */
[----:B------:R-:W-:Y:S02]  /*09c0*/  VIADD R17, R19, 0x1 ;  /* 0x0000000113117836 */ /* 0x000fe40000000000 */
[----:B------:R-:W-:Y:S01]  /*09d0*/  IMAD.MOV.U32 R19, RZ, RZ, 0x3e2aaaa8 ;  /* 0x3e2aaaa8ff137424 */ /* 0x000fe200078e00ff */
[----:B------:R-:W-:Y:S01]  /*09e0*/  FSEL R16, R16, -0.00019574658654164522886, P0 ;  /* 0xb94d415310107808 */ /* 0x000fe20000000000 */
[----:B------:R-:W-:Y:S01]  /*09f0*/  IMAD.MOV.U32 R21, RZ, RZ, R7 ;  /* 0x000000ffff157224 */ /* 0x000fe200078e0007 */
[----:B------:R-:W-:-:S02]  /*0a00*/  FSEL R20, R20, 0.041666727513074874878, !P0 ;  /* 0x3d2aaabb14147808 */ /* 0x000fc40004000000 */
[----:B------:R-:W-:Y:S02]  /*0a10*/  LOP3.LUT P1, RZ, R17, 0x2, RZ, 0xc0, !PT ;  /* 0x0000000211ff7812 */ /* 0x000fe4000782c0ff */
[----:B------:R-:W-:Y:S01]  /*0a20*/  FSEL R14, R14, 1, !P0 ;  /* 0x3f8000000e0e7808 */ /* 0x000fe20004000000 */
[----:B------:R-:W-:Y:S01]  /*0a30*/  FFMA R16, R15, R16, R20 ;  /* 0x000000100f107223 */ /* 0x000fe20000000014 */
[----:B------:R-:W-:-:S03]  /*0a40*/  FSEL R19, -R19, -0.4999999701976776123, !P0 ;  /* 0xbeffffff13137808 */ /* 0x000fc60004000100 */
[C---:B------:R-:W-:Y:S02]  /*0a50*/  FFMA R17, R15.reuse, R14, RZ ;  /* 0x0000000e0f117223 */ /* 0x040fe400000000ff */
[----:B------:R-:W-:-:S04]  /*0a60*/  FFMA R16, R15, R16, R19 ;  /* 0x000000100f107223 */ /* 0x000fc80000000013 */
[----:B------:R-:W-:Y:S01]  /*0a70*/  FFMA R20, R17, R16, R14 ;  /* 0x0000001011147223 */ /* 0x000fe2000000000e */
[----:B------:R-:W-:-:S03]  /*0a80*/  IMAD.MOV.U32 R14, RZ, RZ, R4 ;  /* 0x000000ffff0e7224 */ /* 0x000fc600078e0004 */
[----:B------:R-:W-:Y:S01]  /*0a90*/  @P1 FADD R20, RZ, -R20 ;  /* 0x80000014ff141221 */ /* 0x000fe20000000000 */
[----:B------:R-:W-:Y:S06]  /*0aa0*/  @!P2 BRA `(.L_x_7) ;  /* 0x000000040074a947 */ /* 0x000fec0003800000 */
[----:B------:R-:W-:-:S13]  /*0ab0*/  FSETP.NEU.AND P0, PT, |R2|, +INF , PT ;  /* 0x7f8000000200780b */ /* 0x000fda0003f0d200 */
[----:B------:R-:W-:Y:S01]  /*0ac0*/  @!P0 FMUL R14, RZ, R2 ;  /* 0x00000002ff0e8220 */ /* 0x000fe20000400000 */
[----:B------:R-:W-:Y:S01]  /*0ad0*/  @!P0 IMAD.MOV.U32 R21, RZ, RZ, RZ ;  /* 0x000000ffff158224 */ /* 0x000fe200078e00ff */
[----:B------:R-:W-:Y:S06]  /*0ae0*/  @!P0 BRA `(.L_x_7) ;  /* 0x0000000400648947 */ /* 0x000fec0003800000 */
[----:B------:R-:W-:Y:S01]  /*0af0*/  IMAD.SHL.U32 R14, R2, 0x100, RZ ;  /* 0x00000100020e7824 */ /* 0x000fe200078e00ff */
[----:B------:R-:W-:Y:S01]  /*0b00*/  MOV R19, RZ ;  /* 0x000000ff00137202 */ /* 0x000fe20000000f00 */
[----:B------:R-:W-:Y:S01]  /*0b10*/  IMAD.MOV.U32 R21, RZ, RZ, RZ ;  /* 0x000000ffff157224 */ /* 0x000fe200078e00ff */
[----:B------:R-:W0:Y:S01]  /*0b20*/  LDCU.64 UR8, c[0x4][URZ] ;  /* 0x01000000ff0877ac */ /* 0x000e220008000a00 */
[----:B------:R-:W-:Y:S01]  /*0b30*/  IMAD.MOV.U32 R22, RZ, RZ, RZ ;  /* 0x000000ffff167224 */ /* 0x000fe200078e00ff */
[----:B------:R-:W-:Y:S01]  /*0b40*/  LOP3.LUT R23, R14, 0x80000000, RZ, 0xfc, !PT ;  /* 0x800000000e177812 */ /* 0x000fe200078efcff */
[----:B------:R-:W-:-:S06]  /*0b50*/  UMOV UR4, URZ ;  /* 0x000000ff00047c82 */ /* 0x000fcc0008000000 */
.L_x_8:
[----:B0-----:R-:W-:Y:S02]  /*0b60*/  IMAD.U32 R14, RZ, RZ, UR8 ;  /* 0x00000008ff0e7e24 */ /* 0x001fe4000f8e00ff */
        /* <DEDUP_REMOVED lines=12> */
[----:B------:R-:W-:-:S07]  /*0c30*/  IADD3 R16, P2, PT, R16, R21, RZ ;  /* 0x0000001510107210 */ /* 0x000fce0007f5e0ff */
[----:B------:R-:W-:Y:S01]  /*0c40*/  @P4 MOV R12, R16 ;  /* 0x00000010000c4202 */ /* 0x000fe20000000f00 */
[----:B------:R-:W-:Y:S01]  /*0c50*/  IMAD.X R21, R17, 0x1, R19, P2 ;  /* 0x0000000111157824 */ /* 0x000fe200010e0613 */
[C---:B------:R-:W-:Y:S01]  /*0c60*/  ISETP.EQ.AND P2, PT, R22.reuse, 0x8, PT ;  /* 0x000000081600780c */ /* 0x040fe20003f42270 */
[--C-:B------:R-:W-:Y:S02]  /*0c70*/  @P0 IMAD.MOV.U32 R8, RZ, RZ, R16.reuse ;  /* 0x000000ffff080224 */ /* 0x100fe400078e0010 */
[--C-:B------:R-:W-:Y:S02]  /*0c80*/  @P1 IMAD.MOV.U32 R9, RZ, RZ, R16.reuse ;  /* 0x000000ffff091224 */ /* 0x100fe400078e0010 */
[--C-:B------:R-:W-:Y:S02]  /*0c90*/  @P3 IMAD.MOV.U32 R11, RZ, RZ, R16.reuse ;  /* 0x000000ffff0b3224 */ /* 0x100fe400078e0010 */
[----:B------:R-:W-:Y:S02]  /*0ca0*/  @P5 IMAD.MOV.U32 R13, RZ, RZ, R16 ;  /* 0x000000ffff0d5224 */ /* 0x000fe400078e0010 */
[----:B------:R-:W-:-:S04]  /*0cb0*/  VIADD R22, R22, 0x4 ;  /* 0x0000000416167836 */ /* 0x000fc80000000000 */
[----:B------:R-:W-:Y:S01]  /*0cc0*/  @P2 IMAD.MOV.U32 R10, RZ, RZ, R16 ;  /* 0x000000ffff0a2224 */ /* 0x000fe200078e0010 */
[----:B------:R-:W-:Y:S06]  /*0cd0*/  BRA.U UP0, `(.L_x_8) ;  /* 0xfffffffd00a07547 */ /* 0x000fec000b83ffff */
[----:B------:R-:W-:-:S04]  /*0ce0*/  SHF.R.U32.HI R16, RZ, 0x17, R2 ;  /* 0x00000017ff107819 */ /* 0x000fc80000011602 */
[C---:B------:R-:W-:Y:S02]  /*0cf0*/  LOP3.LUT R14, R16.reuse, 0xe0, RZ, 0xc0, !PT ;  /* 0x000000e0100e7812 */ /* 0x040fe400078ec0ff */
[----:B------:R-:W-:-:S03]  /*0d00*/  LOP3.LUT P6, RZ, R16, 0x1f, RZ, 0xc0, !PT ;  /* 0x0000001f10ff7812 */ /* 0x000fc600078cc0ff */
[----:B------:R-:W-:-:S05]  /*0d10*/  VIADD R14, R14, 0xffffff80 ;  /* 0xffffff800e0e7836 */ /* 0x000fca0000000000 */
        /* <DEDUP_REMOVED lines=13> */
[----:B------:R-:W-:Y:S01]  /*0df0*/  @P0 IMAD.MOV.U32 R14, RZ, RZ, R9 ;  /* 0x000000ffff0e0224 */ /* 0x000fe200078e0009 */
[----:B------:R-:W-:Y:S01]  /*0e00*/  @P0 MOV R19, R10 ;  /* 0x0000000a00130202 */ /* 0x000fe20000000f00 */
[----:B------:R-:W-:Y:S02]  /*0e10*/  @P1 IMAD.MOV.U32 R14, RZ, RZ, R10 ;  /* 0x000000ffff0e1224 */ /* 0x000fe400078e000a */
[----:B------:R-:W-:-:S02]  /*0e20*/  @P1 IMAD.MOV.U32 R19, RZ, RZ, R11 ;  /* 0x000000ffff131224 */ /* 0x000fc400078e000b */
[----:B------:R-:W-:Y:S02]  /*0e30*/  @P2 IMAD.MOV.U32 R14, RZ, RZ, R11 ;  /* 0x000000ffff0e2224 */ /* 0x000fe400078e000b */
[--C-:B------:R-:W-:Y:S02]  /*0e40*/  @P2 IMAD.MOV.U32 R19, RZ, RZ, R12.reuse ;  /* 0x000000ffff132224 */ /* 0x100fe400078e000c */
[----:B------:R-:W-:Y:S02]  /*0e50*/  @P3 IMAD.MOV.U32 R14, RZ, RZ, R12 ;  /* 0x000000ffff0e3224 */ /* 0x000fe400078e000c */
[--C-:B------:R-:W-:Y:S02]  /*0e60*/  @P3 IMAD.MOV.U32 R19, RZ, RZ, R13.reuse ;  /* 0x000000ffff133224 */ /* 0x100fe400078e000d */
[----:B------:R-:W-:Y:S01]  /*0e70*/  @P4 IMAD.MOV.U32 R14, RZ, RZ, R13 ;  /* 0x000000ffff0e4224 */ /* 0x000fe200078e000d */
[----:B------:R-:W-:Y:S01]  /*0e80*/  @P5 MOV R14, R21 ;  /* 0x00000015000e5202 */ /* 0x000fe20000000f00 */
[----:B------:R-:W-:Y:S01]  /*0e90*/  @P4 IMAD.MOV.U32 R19, RZ, RZ, R21 ;  /* 0x000000ffff134224 */ /* 0x000fe200078e0015 */
[----:B------:R-:W-:Y:S06]  /*0ea0*/  @!P6 BRA `(.L_x_9) ;  /* 0x00000000002ce947 */ /* 0x000fec0003800000 */
[----:B------:R-:W-:Y:S01]  /*0eb0*/  @P0 IMAD.MOV.U32 R15, RZ, RZ, R8 ;  /* 0x000000ffff0f0224 */ /* 0x000fe200078e0008 */
[----:B------:R-:W-:Y:S01]  /*0ec0*/  ISETP.EQ.AND P0, PT, R17, 0x8, PT ;  /* 0x000000081100780c */ /* 0x000fe20003f02270 */
[----:B------:R-:W-:Y:S01]  /*0ed0*/  @P1 IMAD.MOV.U32 R15, RZ, RZ, R9 ;  /* 0x000000ffff0f1224 */ /* 0x000fe200078e0009 */
[----:B------:R-:W-:Y:S01]  /*0ee0*/  LOP3.LUT R16, R16, 0x1f, RZ, 0xc0, !PT ;  /* 0x0000001f10107812 */ /* 0x000fe200078ec0ff */
[----:B------:R-:W-:Y:S02]  /*0ef0*/  @P2 IMAD.MOV.U32 R15, RZ, RZ, R10 ;  /* 0x000000ffff0f2224 */ /* 0x000fe400078e000a */
[----:B------:R-:W-:Y:S01]  /*0f00*/  @P3 IMAD.MOV.U32 R15, RZ, RZ, R11 ;  /* 0x000000ffff0f3224 */ /* 0x000fe200078e000b */
[----:B------:R-:W-:Y:S01]  /*0f10*/  SHF.L.W.U32.HI R19, R14, R16, R19 ;  /* 0x000000100e137219 */ /* 0x000fe20000010e13 */
[----:B------:R-:W-:Y:S02]  /*0f20*/  @P4 IMAD.MOV.U32 R15, RZ, RZ, R12 ;  /* 0x000000ffff0f4224 */ /* 0x000fe400078e000c */
[----:B------:R-:W-:-:S04]  /*0f30*/  @P5 IMAD.MOV.U32 R15, RZ, RZ, R13 ;  /* 0x000000ffff0f5224 */ /* 0x000fc800078e000d */
[----:B------:R-:W-:-:S05]  /*0f40*/  @P0 IMAD.MOV.U32 R15, RZ, RZ, R21 ;  /* 0x000000ffff0f0224 */ /* 0x000fca00078e0015 */
[----:B------:R-:W-:-:S07]  /*0f50*/  SHF.L.W.U32.HI R14, R15, R16, R14 ;  /* 0x000000100f0e7219 */ /* 0x000fce0000010e0e */
.L_x_9:
        /* <DEDUP_REMOVED lines=12> */
[----:B------:R-:W-:Y:S02]  /*1020*/  ISETP.GE.AND P0, PT, R22, RZ, PT ;  /* 0x000000ff1600720c */ /* 0x000fe40003f06270 */
[----:B------:R-:W-:-:S05]  /*1030*/  IADD3 R19, PT, PT, -R21, RZ, RZ ;  /* 0x000000ff15137210 */ /* 0x000fca0007ffe1ff */
[----:B------:R-:W-:Y:S01]  /*1040*/  @!P1 IMAD.MOV.U32 R21, RZ, RZ, R19 ;  /* 0x000000ffff159224 */ /* 0x000fe200078e0013 */
[----:B0-----:R-:W-:-:S10]  /*1050*/  DMUL R16, R14, UR4 ;  /* 0x000000040e107c28 */ /* 0x001fd40008000000 */
[----:B------:R-:W0:Y:S02]  /*1060*/  F2F.F32.F64 R16, R16 ;  /* 0x0000001000107310 */ /* 0x000e240000301000 */
[----:B0-----:R-:W-:-:S07]  /*1070*/  FSEL R14, -R16, R16, !P0 ;  /* 0x00000010100e7208 */ /* 0x001fce0004000100 */
.L_x_7:
[----:B------:R-:W-:Y:S01]  /*1080*/  FMUL R15, R14, R14 ;  /* 0x0000000e0e0f7220 */ /* 0x000fe20000400000 */
[C---:B------:R-:W-:Y:S01]  /*1090*/  LOP3.LUT R17, R21.reuse, 0x1, RZ, 0xc0, !PT ;  /* 0x0000000115117812 */ /* 0x040fe200078ec0ff */
[----:B------:R-:W-:Y:S01]  /*10a0*/  IMAD.MOV.U32 R22, RZ, RZ, 0x3d2aaabb ;  /* 0x3d2aaabbff167424 */ /* 0x000fe200078e00ff */
[----:B------:R-:W-:Y:S01]  /*10b0*/  LOP3.LUT P1, RZ, R21, 0x2, RZ, 0xc0, !PT ;  /* 0x0000000215ff7812 */ /* 0x000fe2000782c0ff */
[----:B------:R-:W-:Y:S01]  /*10c0*/  FFMA R16, R15, R18, -0.0013887860113754868507 ;  /* 0xbab607ed0f107423 */ /* 0x000fe20000000012 */
[----:B------:R-:W-:Y:S01]  /*10d0*/  ISETP.NE.U32.AND P0, PT, R17, 0x1, PT ;  /* 0x000000011100780c */ /* 0x000fe20003f05070 */
[----:B------:R-:W-:Y:S01]  /*10e0*/  IMAD.MOV.U32 R19, RZ, RZ, 0x3effffff ;  /* 0x3effffffff137424 */ /* 0x000fe200078e00ff */
[----:B------:R-:W-:Y:S01]  /*10f0*/  FSETP.GE.AND P2, PT, |R2|, 105615, PT ;  /* 0x47ce47800200780b */ /* 0x000fe20003f46200 */
[----:B------:R-:W-:Y:S01]  /*1100*/  IMAD.MOV.U32 R23, RZ, RZ, R7 ;  /* 0x000000ffff177224 */ /* 0x000fe200078e0007 */
[----:B------:R-:W-:Y:S02]  /*1110*/  FSEL R16, R16, -0.00019574658654164522886, !P0 ;  /* 0xb94d415310107808 */ /* 0x000fe40004000000 */
[----:B------:R-:W-:-:S02]  /*1120*/  FSEL R22, R22, 0.0083327032625675201416, !P0 ;  /* 0x3c0885e416167808 */ /* 0x000fc40004000000 */
[----:B------:R-:W-:Y:S02]  /*1130*/  FSEL R14, R14, 1, P0 ;  /* 0x3f8000000e0e7808 */ /* 0x000fe40000000000 */
[----:B------:R-:W-:Y:S01]  /*1140*/  FSEL R21, -R19, -0.16666662693023681641, !P0 ;  /* 0xbe2aaaa813157808 */ /* 0x000fe20004000100 */
[C---:B------:R-:W-:Y:S02]  /*1150*/  FFMA R16, R15.reuse, R16, R22 ;  /* 0x000000100f107223 */ /* 0x040fe40000000016 */
[C---:B------:R-:W-:Y:S02]  /*1160*/  FFMA R17, R15.reuse, R14, RZ ;  /* 0x0000000e0f117223 */ /* 0x040fe400000000ff */
[----:B------:R-:W-:Y:S01]  /*1170*/  FFMA R16, R15, R16, R21 ;  /* 0x000000100f107223 */ /* 0x000fe20000000015 */
[----:B------:R-:W-:-:S03]  /*1180*/  IMAD.MOV.U32 R21, RZ, RZ, R4 ;  /* 0x000000ffff157224 */ /* 0x000fc600078e0004 */
[----:B------:R-:W-:-:S04]  /*1190*/  FFMA R17, R17, R16, R14 ;  /* 0x0000001011117223 */ /* 0x000fc8000000000e */
[----:B------:R-:W-:-:S04]  /*11a0*/  @P1 FADD R17, RZ, -R17 ;  /* 0x80000011ff111221 */ /* 0x000fc80000000000 */
[----:B------:R-:W-:-:S04]  /*11b0*/  FMUL R14, R6, R17 ;  /* 0x00000011060e7220 */ /* 0x000fc80000400000 */
[----:B------:R-:W-:Y:S01]  /*11c0*/  FFMA R20, R5, R20, -R14 ;  /* 0x0000001405147223 */ /* 0x000fe2000000080e */
[----:B------:R-:W-:Y:S06]  /*11d0*/  @!P2 BRA `(.L_x_10) ;  /* 0x000000040070a947 */ /* 0x000fec0003800000 */
        /* <DEDUP_REMOVED lines=10> */
.L_x_11:
        /* <DEDUP_REMOVED lines=15> */
[C---:B------:R-:W-:Y:S01]  /*1370*/  ISETP.EQ.AND P2, PT, R22.reuse, 0x8, PT ;  /* 0x000000081600780c */ /* 0x040fe20003f42270 */
[--C-:B------:R-:W-:Y:S01]  /*1380*/  @P0 IMAD.MOV.U32 R8, RZ, RZ, R16.reuse ;  /* 0x000000ffff080224 */ /* 0x100fe200078e0010 */
[----:B------:R-:W-:Y:S01]  /*1390*/  IADD3 R22, PT, PT, R22, 0x4, RZ ;  /* 0x0000000416167810 */ /* 0x000fe20007ffe0ff */
[--C-:B------:R-:W-:Y:S02]  /*13a0*/  @P1 IMAD.MOV.U32 R9, RZ, RZ, R16.reuse ;  /* 0x000000ffff091224 */ /* 0x100fe400078e0010 */
[--C-:B------:R-:W-:Y:S02]  /*13b0*/  @P3 IMAD.MOV.U32 R11, RZ, RZ, R16.reuse ;  /* 0x000000ffff0b3224 */ /* 0x100fe400078e0010 */
[--C-:B------:R-:W-:Y:S02]  /*13c0*/  @P4 IMAD.MOV.U32 R12, RZ, RZ, R16.reuse ;  /* 0x000000ffff0c4224 */ /* 0x100fe400078e0010 */
[----:B------:R-:W-:-:S04]  /*13d0*/  @P5 IMAD.MOV.U32 R13, RZ, RZ, R16 ;  /* 0x000000ffff0d5224 */ /* 0x000fc800078e0010 */
        /* <DEDUP_REMOVED lines=26> */
[--C-:B------:R-:W-:Y:S02]  /*1580*/  @P3 IMAD.MOV.U32 R21, RZ, RZ, R13.reuse ;  /* 0x000000ffff153224 */ /* 0x100fe400078e000d */
[----:B------:R-:W-:Y:S02]  /*1590*/  @P4 IMAD.MOV.U32 R14, RZ, RZ, R13 ;  /* 0x000000ffff0e4224 */ /* 0x000fe400078e000d */
[----:B------:R-:W-:-:S02]  /*15a0*/  @P4 IMAD.MOV.U32 R21, RZ, RZ, R23 ;  /* 0x000000ffff154224 */ /* 0x000fc400078e0017 */
[----:B------:R-:W-:Y:S01]  /*15b0*/  @P5 IMAD.MOV.U32 R14, RZ, RZ, R23 ;  /* 0x000000ffff0e5224 */ /* 0x000fe200078e0017 */
[----:B------:R-:W-:Y:S06]  /*15c0*/  @!P6 BRA `(.L_x_12) ;  /* 0x00000000002ce947 */ /* 0x000fec0003800000 */
[----:B------:R-:W-:Y:S01]  /*15d0*/  @P0 MOV R15, R8 ;  /* 0x00000008000f0202 */ /* 0x000fe20000000f00 */
[----:B------:R-:W-:Y:S01]  /*15e0*/  @P1 IMAD.MOV.U32 R15, RZ, RZ, R9 ;  /* 0x000000ffff0f1224 */ /* 0x000fe200078e0009 */
[----:B------:R-:W-:Y:S01]  /*15f0*/  ISETP.EQ.AND P0, PT, R17, 0x8, PT ;  /* 0x000000081100780c */ /* 0x000fe20003f02270 */
[----:B------:R-:W-:Y:S01]  /*1600*/  @P2 IMAD.MOV.U32 R15, RZ, RZ, R10 ;  /* 0x000000ffff0f2224 */ /* 0x000fe200078e000a */
[----:B------:R-:W-:Y:S01]  /*1610*/  LOP3.LUT R16, R16, 0x1f, RZ, 0xc0, !PT ;  /* 0x0000001f10107812 */ /* 0x000fe200078ec0ff */
[----:B------:R-:W-:Y:S02]  /*1620*/  @P3 IMAD.MOV.U32 R15, RZ, RZ, R11 ;  /* 0x000000ffff0f3224 */ /* 0x000fe400078e000b */
[----:B------:R-:W-:Y:S01]  /*1630*/  @P4 IMAD.MOV.U32 R15, RZ, RZ, R12 ;  /* 0x000000ffff0f4224 */ /* 0x000fe200078e000c */
[----:B------:R-:W-:Y:S01]  /*1640*/  SHF.L.W.U32.HI R21, R14, R16, R21 ;  /* 0x000000100e157219 */ /* 0x000fe20000010e15 */
[----:B------:R-:W-:-:S06]  /*1650*/  @P5 IMAD.MOV.U32 R15, RZ, RZ, R13 ;  /* 0x000000ffff0f5224 */ /* 0x000fcc00078e000d */
[----:B------:R-:W-:-:S05]  /*1660*/  @P0 IMAD.MOV.U32 R15, RZ, RZ, R23 ;  /* 0x000000ffff0f0224 */ /* 0x000fca00078e0017 */
[----:B------:R-:W-:-:S07]  /*1670*/  SHF.L.W.U32.HI R14, R15, R16, R14 ;  /* 0x000000100f0e7219 */ /* 0x000fce0000010e0e */
.L_x_12:
        /* <DEDUP_REMOVED lines=18> */
.L_x_10:
        /* <DEDUP_REMOVED lines=8> */
[----:B------:R-:W-:Y:S02]  /*1820*/  FSEL R16, R14, -0.00019574658654164522886, P0 ;  /* 0xb94d41530e107808 */ /* 0x000fe40000000000 */
[----:B------:R-:W-:-:S02]  /*1830*/  FSEL R22, R22, 0.041666727513074874878, !P0 ;  /* 0x3d2aaabb16167808 */ /* 0x000fc40004000000 */
[----:B------:R-:W-:Y:S02]  /*1840*/  FSEL R14, R21, 1, !P0 ;  /* 0x3f800000150e7808 */ /* 0x000fe40004000000 */
[----:B------:R-:W-:Y:S01]  /*1850*/  LOP3.LUT P1, RZ, R23, 0x2, RZ, 0xc0, !PT ;  /* 0x0000000217ff7812 */ /* 0x000fe2000782c0ff */
[----:B------:R-:W-:Y:S01]  /*1860*/  FFMA R16, R15, R16, R22 ;  /* 0x000000100f107223 */ /* 0x000fe20000000016 */
[----:B------:R-:W-:Y:S01]  /*1870*/  FSEL R21, -R17, -0.4999999701976776123, !P0 ;  /* 0xbeffffff11157808 */ /* 0x000fe20004000100 */
[----:B------:R-:W-:-:S04]  /*1880*/  FFMA R17, R15, R14, RZ ;  /* 0x0000000e0f117223 */ /* 0x000fc800000000ff */
[----:B------:R-:W-:-:S04]  /*1890*/  FFMA R16, R15, R16, R21 ;  /* 0x000000100f107223 */ /* 0x000fc80000000015 */
[----:B------:R-:W-:-:S04]  /*18a0*/  FFMA R17, R17, R16, R14 ;  /* 0x0000001011117223 */ /* 0x000fc8000000000e */
[----:B------:R-:W-:-:S04]  /*18b0*/  @P1 FADD R17, RZ, -R17 ;  /* 0x80000011ff111221 */ /* 0x000fc80000000000 */
[----:B------:R-:W-:Y:S01]  /*18c0*/  FMUL R16, R6, R17 ;  /* 0x0000001106107220 */ /* 0x000fe20000400000 */
        /* <DEDUP_REMOVED lines=12> */
.L_x_14:
        /* <DEDUP_REMOVED lines=11> */
[----:B------:R-:W-:-:S02]  /*1a40*/  ISETP.EQ.AND P4, PT, R22, 0x10, PT ;  /* 0x000000101600780c */ /* 0x000fc40003f82270 */
[C---:B------:R-:W-:Y:S01]  /*1a50*/  ISETP.EQ.AND P5, PT, R22.reuse, 0x14, PT ;  /* 0x000000141600780c */ /* 0x040fe20003fa2270 */
[----:B------:R-:W-:Y:S02]  /*1a60*/  VIADD R22, R22, 0x4 ;  /* 0x0000000416167836 */ /* 0x000fe40000000000 */
[----:B--2---:R-:W-:-:S03]  /*1a70*/  IMAD.WIDE.U32 R14, R6, R23, RZ ;  /* 0x00000017060e7225 */ /* 0x004fc600078e00ff */
[----:B------:R-:W-:-:S04]  /*1a80*/  IADD3 R4, P6, PT, R14, R17, RZ ;  /* 0x000000110e047210 */ /* 0x000fc80007fde0ff */
[----:B------:R-:W-:Y:S01]  /*1a90*/  @P3 MOV R11, R4 ;  /* 0x00000004000b3202 */ /* 0x000fe20000000f00 */
[----:B------:R-:W-:Y:S02]  /*1aa0*/  IMAD.X R17, R15, 0x1, R21, P6 ;  /* 0x000000010f117824 */ /* 0x000fe400030e0615 */
[--C-:B------:R-:W-:Y:S02]  /*1ab0*/  @P0 IMAD.MOV.U32 R8, RZ, RZ, R4.reuse ;  /* 0x000000ffff080224 */ /* 0x100fe400078e0004 */
[--C-:B------:R-:W-:Y:S02]  /*1ac0*/  @P1 IMAD.MOV.U32 R9, RZ, RZ, R4.reuse ;  /* 0x000000ffff091224 */ /* 0x100fe400078e0004 */
[--C-:B------:R-:W-:Y:S02]  /*1ad0*/  @P2 IMAD.MOV.U32 R10, RZ, RZ, R4.reuse ;  /* 0x000000ffff0a2224 */ /* 0x100fe400078e0004 */
[--C-:B------:R-:W-:Y:S02]  /*1ae0*/  @P4 IMAD.MOV.U32 R12, RZ, RZ, R4.reuse ;  /* 0x000000ffff0c4224 */ /* 0x100fe400078e0004 */
        /* <DEDUP_REMOVED lines=13> */
[----:B------:R-:W-:-:S03]  /*1bc0*/  ISETP.EQ.AND P5, PT, R14, RZ, PT ;  /* 0x000000ff0e00720c */ /* 0x000fc60003fa2270 */
[--C-:B------:R-:W-:Y:S01]  /*1bd0*/  @P3 IMAD.MOV.U32 R4, RZ, RZ, R8.reuse ;  /* 0x000000ffff043224 */ /* 0x100fe200078e0008 */
[C---:B------:R-:W-:Y:S01]  /*1be0*/  ISETP.EQ.AND P3, PT, R14.reuse, -0x4, PT ;  /* 0xfffffffc0e00780c */ /* 0x040fe20003f62270 */
[----:B------:R-:W-:Y:S01]  /*1bf0*/  @P4 IMAD.MOV.U32 R6, RZ, RZ, R8 ;  /* 0x000000ffff064224 */ /* 0x000fe200078e0008 */
[----:B------:R-:W-:Y:S01]  /*1c00*/  @P4 MOV R4, R9 ;  /* 0x0000000900044202 */ /* 0x000fe20000000f00 */
[----:B------:R-:W-:Y:S01]  /*1c10*/  @P2 IMAD.MOV.U32 R6, RZ, RZ, R9 ;  /* 0x000000ffff062224 */ /* 0x000fe200078e0009 */
[----:B------:R-:W-:Y:S01]  /*1c20*/  ISETP.EQ.AND P4, PT, R14, 0x4, PT ;  /* 0x000000040e00780c */ /* 0x000fe20003f82270 */
[--C-:B------:R-:W-:Y:S02]  /*1c30*/  @P2 IMAD.MOV.U32 R4, RZ, RZ, R10.reuse ;  /* 0x000000ffff042224 */ /* 0x100fe400078e000a */
[----:B------:R-:W-:Y:S02]  /*1c40*/  @P1 IMAD.MOV.U32 R6, RZ, RZ, R10 ;  /* 0x000000ffff061224 */ /* 0x000fe400078e000a */
[----:B------:R-:W-:-:S02]  /*1c50*/  @P1 IMAD.MOV.U32 R4, RZ, RZ, R11 ;  /* 0x000000ffff041224 */ /* 0x000fc400078e000b */
[----:B------:R-:W-:Y:S02]  /*1c60*/  @P0 IMAD.MOV.U32 R6, RZ, RZ, R11 ;  /* 0x000000ffff060224 */ /* 0x000fe400078e000b */
[--C-:B------:R-:W-:Y:S01]  /*1c70*/  @P0 IMAD.MOV.U32 R4, RZ, RZ, R12.reuse ;  /* 0x000000ffff040224 */ /* 0x100fe200078e000c */
[----:B------:R-:W-:Y:S01]  /*1c80*/  @P3 MOV R4, R13 ;  /* 0x0000000d00043202 */ /* 0x000fe20000000f00 */
[----:B------:R-:W-:Y:S02]  /*1c90*/  @P3 IMAD.MOV.U32 R6, RZ, RZ, R12 ;  /* 0x000000ffff063224 */ /* 0x000fe400078e000c */
[----:B------:R-:W-:Y:S02]  /*1ca0*/  @P5 IMAD.MOV.U32 R6, RZ, RZ, R13 ;  /* 0x000000ffff065224 */ /* 0x000fe400078e000d */
[--C-:B------:R-:W-:Y:S02]  /*1cb0*/  @P5 IMAD.MOV.U32 R4, RZ, RZ, R17.reuse ;  /* 0x000000ffff045224 */ /* 0x100fe400078e0011 */
[----:B------:R-:W-:Y:S01]  /*1cc0*/  @P4 IMAD.MOV.U32 R6, RZ, RZ, R17 ;  /* 0x000000ffff064224 */ /* 0x000fe200078e0011 */
[----:B------:R-:W-:Y:S06]  /*1cd0*/  @!P6 BRA `(.L_x_15) ;  /* 0x000000000028e947 */ /* 0x000fec0003800000 */
[----:B------:R-:W-:Y:S01]  /*1ce0*/  @P1 IMAD.MOV.U32 R8, RZ, RZ, R9 ;  /* 0x000000ffff081224 */ /* 0x000fe200078e0009 */
[----:B------:R-:W-:Y:S01]  /*1cf0*/  LOP3.LUT R7, R7, 0x1f, RZ, 0xc0, !PT ;  /* 0x0000001f07077812 */ /* 0x000fe200078ec0ff */
[----:B------:R-:W-:Y:S01]  /*1d00*/  @P0 IMAD.MOV.U32 R8, RZ, RZ, R10 ;  /* 0x000000ffff080224 */ /* 0x000fe200078e000a */
[----:B------:R-:W-:Y:S01]  /*1d10*/  ISETP.EQ.AND P0, PT, R14, 0x8, PT ;  /* 0x000000080e00780c */ /* 0x000fe20003f02270 */
[----:B------:R-:W-:Y:S01]  /*1d20*/  @P3 IMAD.MOV.U32 R8, RZ, RZ, R11 ;  /* 0x000000ffff083224 */ /* 0x000fe200078e000b */
[----:B------:R-:W-:Y:S01]  /*1d30*/  SHF.L.W.U32.HI R4, R6, R7, R4 ;  /* 0x0000000706047219 */ /* 0x000fe20000010e04 */
[----:B------:R-:W-:Y:S01]  /*1d40*/  @P5 IMAD.MOV.U32 R8, RZ, RZ, R12 ;  /* 0x000000ffff085224 */ /* 0x000fe200078e000c */
[----:B------:R-:W-:-:S09]  /*1d50*/  @P4 MOV R8, R13 ;  /* 0x0000000d00084202 */ /* 0x000fd20000000f00 */
[----:B------:R-:W-:-:S05]  /*1d60*/  @P0 IMAD.MOV.U32 R8, RZ, RZ, R17 ;  /* 0x000000ffff080224 */ /* 0x000fca00078e0011 */
[----:B------:R-:W-:-:S07]  /*1d70*/  SHF.L.W.U32.HI R6, R8, R7, R6 ;  /* 0x0000000708067219 */ /* 0x000fce0000010e06 */
.L_x_15:
        /* <DEDUP_REMOVED lines=9> */
[----:B------:R-:W0:Y:S01]  /*1e10*/  I2F.F64.S64 R6, R10 ;  /* 0x0000000a00067312 */ /* 0x000e220000301c00 */
[----:B------:R-:W-:-:S04]  /*1e20*/  LOP3.LUT R2, R13, R2, RZ, 0x3c, !PT ;  /* 0x000000020d027212 */ /* 0x000fc800078e3cff */
[----:B------:R-:W-:Y:S01]  /*1e30*/  ISETP.GE.AND P0, PT, R2, RZ, PT ;  /* 0x000000ff0200720c */ /* 0x000fe20003f06270 */
[----:B0-----:R-:W-:Y:S01]  /*1e40*/  DMUL R8, R6, UR4 ;  /* 0x0000000406087c28 */ /* 0x001fe20008000000 */
[----:B------:R-:W-:-:S05]  /*1e50*/  LEA.HI R7, R13, R4, RZ, 0x1 ;  /* 0x000000040d077211 */ /* 0x000fca00078f08ff */
[----:B------:R-:W-:-:S04]  /*1e60*/  IMAD.MOV R2, RZ, RZ, -R7 ;  /* 0x000000ffff027224 */ /* 0x000fc800078e0a07 */
[----:B------:R-:W0:Y:S01]  /*1e70*/  F2F.F32.F64 R8, R8 ;  /* 0x0000000800087310 */ /* 0x000e220000301000 */
[----:B------:R-:W-:Y:S01]  /*1e80*/  @!P1 IMAD.MOV.U32 R7, RZ, RZ, R2 ;  /* 0x000000ffff079224 */ /* 0x000fe200078e0002 */
[----:B0-----:R-:W-:-:S07]  /*1e90*/  FSEL R4, -R8, R8, !P0 ;  /* 0x0000000808047208 */ /* 0x001fce0004000100 */
.L_x_13:
[C---:B------:R-:W-:Y:S01]  /*1ea0*/  LOP3.LUT R2, R7.reuse, 0x1, RZ, 0xc0, !PT ;  /* 0x0000000107027812 */ /* 0x040fe200078ec0ff */
[----:B------:R-:W-:Y:S01]  /*1eb0*/  FMUL R9, R4, R4 ;  /* 0x0000000404097220 */ /* 0x000fe20000400000 */
[----:B------:R-:W-:Y:S01]  /*1ec0*/  LOP3.LUT P1, RZ, R7, 0x2, RZ, 0xc0, !PT ;  /* 0x0000000207ff7812 */ /* 0x000fe2000782c0ff */
[----:B------:R-:W0:Y:S01]  /*1ed0*/  LDCU UR4, c[0x0][0x388] ;  /* 0x00007100ff0477ac */ /* 0x000e220008000800 */
[----:B------:R-:W-:Y:S01]  /*1ee0*/  ISETP.NE.U32.AND P0, PT, R2, 0x1, PT ;  /* 0x000000010200780c */ /* 0x000fe20003f05070 */
[C---:B------:R-:W-:Y:S01]  /*1ef0*/  FFMA R18, R9.reuse, R18, -0.0013887860113754868507 ;  /* 0xbab607ed09127423 */ /* 0x040fe20000000012 */
[----:B------:R-:W-:Y:S02]  /*1f00*/  IMAD.MOV.U32 R2, RZ, RZ, 0x3d2aaabb ;  /* 0x3d2aaabbff027424 */ /* 0x000fe400078e00ff */
[----:B------:R-:W-:Y:S01]  /*1f10*/  FADD R20, R20, 0.5 ;  /* 0x3f00000014147421 */ /* 0x000fe20000000000 */
[----:B------:R-:W-:Y:S01]  /*1f20*/  FSEL R4, R4, 1, P0 ;  /* 0x3f80000004047808 */ /* 0x000fe20000000000 */
[----:B------:R-:W-:Y:S01]  /*1f30*/  IMAD.MOV.U32 R6, RZ, RZ, -0x3e000000 ;  /* 0xc2000000ff067424 */ /* 0x000fe200078e00ff */
[----:B------:R-:W-:Y:S01]  /*1f40*/  FSEL R18, R18, -0.00019574658654164522886, !P0 ;  /* 0xb94d415312127808 */ /* 0x000fe20004000000 */
[----:B------:R-:W-:Y:S01]  /*1f50*/  UMOV UR5, URZ ;  /* 0x000000ff00057c82 */ /* 0x000fe20008000000 */
[----:B------:R-:W-:Y:S01]  /*1f60*/  FSEL R2, R2, 0.0083327032625675201416, !P0 ;  /* 0x3c0885e402027808 */ /* 0x000fe20004000000 */
[----:B------:R-:W-:Y:S01]  /*1f70*/  FFMA R7, R9, R4, RZ ;  /* 0x0000000409077223 */ /* 0x000fe200000000ff */
[----:B------:R-:W-:-:S03]  /*1f80*/  FSEL R19, -R19, -0.16666662693023681641, !P0 ;  /* 0xbe2aaaa813137808 */ /* 0x000fc60004000100 */
[----:B------:R-:W-:-:S04]  /*1f90*/  FFMA R2, R9, R18, R2 ;  /* 0x0000001209027223 */ /* 0x000fc80000000002 */
[----:B------:R-:W-:-:S04]  /*1fa0*/  FFMA R2, R9, R2, R19 ;  /* 0x0000000209027223 */ /* 0x000fc80000000013 */
[----:B------:R-:W-:-:S04]  /*1fb0*/  FFMA R2, R7, R2, R4 ;  /* 0x0000000207027223 */ /* 0x000fc80000000004 */
[----:B------:R-:W-:-:S04]  /*1fc0*/  @P1 FADD R2, RZ, -R2 ;  /* 0x80000002ff021221 */ /* 0x000fc80000000000 */
[----:B------:R-:W-:-:S04]  /*1fd0*/  FFMA R16, R5, R2, R16 ;  /* 0x0000000205107223 */ /* 0x000fc80000000010 */
[----:B------:R-:W-:-:S06]  /*1fe0*/  FADD R21, R16, 0.5 ;  /* 0x3f00000010157421 */ /* 0x000fcc0000000000 */
[----:B0-----:R0:W5:Y:S01]  /*1ff0*/  TEX.LL RZ, R21, R20, R6, UR4, 2D, 0x1 ;  /* 0x28ff040614157f60 */ /* 0x00116200089e01ff */
[----:B------:R-:W1:Y:S01]  /*2000*/  LDC.64 R4, c[0x0][0x380] ;  /* 0x0000e000ff047b82 */ /* 0x000e620000000a00 */
[----:B0-----:R-:W0:Y:S02]  /*2010*/  LDCU UR4, c[0x0][0x390] ;  /* 0x00007200ff0477ac */ /* 0x001e240008000800 */
[----:B0-----:R-:W-:-:S04]  /*2020*/  IMAD R3, R3, UR4, R0 ;  /* 0x0000000403037c24 */ /* 0x001fc8000f8e0200 */
[----:B-1----:R-:W-:-:S05]  /*2030*/  IMAD.WIDE.U32 R2, R3, 0x4, R4 ;  /* 0x0000000403027825 */ /* 0x002fca00078e0004 */
[----:B-----5:R-:W-:Y:S01]  /*2040*/  STG.E desc[UR6][R2.64], R21 ;  /* 0x0000001502007986 */ /* 0x020fe2000c101906 */
[----:B------:R-:W-:Y:S05]  /*2050*/  EXIT ;  /* 0x000000000000794d */ /* 0x000fea0003800000 */
        .weak           $__internal_0_$__cuda_sm3x_div_rn_noftz_f32_slowpath
        .type           $__internal_0_$__cuda_sm3x_div_rn_noftz_f32_slowpath,@function
        .size           $__internal_0_$__cuda_sm3x_div_rn_noftz_f32_slowpath,(.L_x_28 - $__internal_0_$__cuda_sm3x_div_rn_noftz_f32_slowpath)
$__internal_0_$__cuda_sm3x_div_rn_noftz_f32_slowpath:
[----:B------:R-:W-:Y:S01]  /*2060*/  SHF.R.U32.HI R8, RZ, 0x17, R5 ;  /* 0x00000017ff087819 */ /* 0x000fe20000011605 */
[----:B------:R-:W-:Y:S01]  /*2070*/  BSSY.RECONVERGENT B1, `(.L_x_16) ;  /* 0x0000062000017945 */ /* 0x000fe20003800200 */
[----:B------:R-:W-:Y:S02]  /*2080*/  SHF.R.U32.HI R7, RZ, 0x17, R2 ;  /* 0x00000017ff077819 */ /* 0x000fe40000011602 */
[----:B------:R-:W-:Y:S02]  /*2090*/  LOP3.LUT R12, R8, 0xff, RZ, 0xc0, !PT ;  /* 0x000000ff080c7812 */ /* 0x000fe400078ec0ff */
[----:B------:R-:W-:-:S03]  /*20a0*/  LOP3.LUT R10, R7, 0xff, RZ, 0xc0, !PT ;  /* 0x000000ff070a7812 */ /* 0x000fc600078ec0ff */
[----:B------:R-:W-:Y:S01]  /*20b0*/  VIADD R9, R12, 0xffffffff ;  /* 0xffffffff0c097836 */ /* 0x000fe20000000000 */
[----:B------:R-:W-:-:S04]  /*20c0*/  IADD3 R8, PT, PT, R10, -0x1, RZ ;  /* 0xffffffff0a087810 */ /* 0x000fc80007ffe0ff */
[----:B------:R-:W-:-:S04]  /*20d0*/  ISETP.GT.U32.AND P0, PT, R9, 0xfd, PT ;  /* 0x000000fd0900780c */ /* 0x000fc80003f04070 */
[----:B------:R-:W-:-:S13]  /*20e0*/  ISETP.GT.U32.OR P0, PT, R8, 0xfd, P0 ;  /* 0x000000fd0800780c */ /* 0x000fda0000704470 */
[----:B------:R-:W-:Y:S01]  /*20f0*/  @!P0 IMAD.MOV.U32 R7, RZ, RZ, RZ ;  /* 0x000000ffff078224 */ /* 0x000fe200078e00ff */
[----:B------:R-:W-:Y:S06]  /*2100*/  @!P0 BRA `(.L_x_17) ;  /* 0x00000000005c8947 */ /* 0x000fec0003800000 */
[----:B------:R-:W-:Y:S02]  /*2110*/  FSETP.GTU.FTZ.AND P0, PT, |R2|, +INF , PT ;  /* 0x7f8000000200780b */ /* 0x000fe40003f1c200 */
[----:B------:R-:W-:-:S04]  /*2120*/  FSETP.GTU.FTZ.AND P1, PT, |R5|, +INF , PT ;  /* 0x7f8000000500780b */ /* 0x000fc80003f3c200 */
[----:B------:R-:W-:-:S13]  /*2130*/  PLOP3.LUT P0, PT, P0, P1, PT, 0xf8, 0x8f ;  /* 0x00000000008f781c */ /* 0x000fda0000703f70 */
[----:B------:R-:W-:Y:S05]  /*2140*/  @P0 BRA `(.L_x_18) ;  /* 0x00000004004c0947 */ /* 0x000fea0003800000 */
[----:B------:R-:W-:-:S13]  /*2150*/  LOP3.LUT P0, RZ, R5, 0x7fffffff, R2, 0xc8, !PT ;  /* 0x7fffffff05ff7812 */ /* 0x000fda000780c802 */
[----:B------:R-:W-:Y:S05]  /*2160*/  @!P0 BRA `(.L_x_19) ;  /* 0x00000004003c8947 */ /* 0x000fea0003800000 */
[C---:B------:R-:W-:Y:S02]  /*2170*/  FSETP.NEU.FTZ.AND P0, PT, |R2|.reuse, +INF , PT ;  /* 0x7f8000000200780b */ /* 0x040fe40003f1d200 */
[----:B------:R-:W-:Y:S02]  /*2180*/  FSETP.NEU.FTZ.AND P2, PT, |R5|, +INF , PT ;  /* 0x7f8000000500780b */ /* 0x000fe40003f5d200 */
[----:B------:R-:W-:-:S11]  /*2190*/  FSETP.NEU.FTZ.AND P1, PT, |R2|, +INF , PT ;  /* 0x7f8000000200780b */ /* 0x000fd60003f3d200 */
[----:B------:R-:W-:Y:S05]  /*21a0*/  @!P2 BRA !P0, `(.L_x_19) ;  /* 0x00000004002ca947 */ /* 0x000fea0004000000 */
[----:B------:R-:W-:-:S04]  /*21b0*/  LOP3.LUT P0, RZ, R2, 0x7fffffff, RZ, 0xc0, !PT ;  /* 0x7fffffff02ff7812 */ /* 0x000fc8000780c0ff */
[----:B------:R-:W-:-:S13]  /*21c0*/  PLOP3.LUT P0, PT, P2, P0, PT, 0x2f, 0xf2 ;  /* 0x0000000000f2781c */ /* 0x000fda0001700577 */
[----:B------:R-:W-:Y:S05]  /*21d0*/  @P0 BRA `(.L_x_20) ;  /* 0x0000000400180947 */ /* 0x000fea0003800000 */
[----:B------:R-:W-:-:S04]  /*21e0*/  LOP3.LUT P0, RZ, R5, 0x7fffffff, RZ, 0xc0, !PT ;  /* 0x7fffffff05ff7812 */ /* 0x000fc8000780c0ff */
[----:B------:R-:W-:-:S13]  /*21f0*/  PLOP3.LUT P0, PT, P1, P0, PT, 0x2f, 0xf2 ;  /* 0x0000000000f2781c */ /* 0x000fda0000f00577 */
[----:B------:R-:W-:Y:S05]  /*2200*/  @P0 BRA `(.L_x_21) ;  /* 0x0000000400000947 */ /* 0x000fea0003800000 */
[----:B------:R-:W-:Y:S02]  /*2210*/  ISETP.GE.AND P0, PT, R8, RZ, PT ;  /* 0x000000ff0800720c */ /* 0x000fe40003f06270 */
[----:B------:R-:W-:-:S11]  /*2220*/  ISETP.GE.AND P1, PT, R9, RZ, PT ;  /* 0x000000ff0900720c */ /* 0x000fd60003f26270 */
[----:B------:R-:W-:Y:S02]  /*2230*/  @P0 IMAD.MOV.U32 R7, RZ, RZ, RZ ;  /* 0x000000ffff070224 */ /* 0x000fe400078e00ff */
[----:B------:R-:W-:Y:S01]  /*2240*/  @!P0 FFMA R2, R2, 1.84467440737095516160e+19, RZ ;  /* 0x5f80000002028823 */ /* 0x000fe200000000ff */
[----:B------:R-:W-:Y:S02]  /*2250*/  @!P0 IMAD.MOV.U32 R7, RZ, RZ, -0x40 ;  /* 0xffffffc0ff078424 */ /* 0x000fe400078e00ff */
[----:B------:R-:W-:Y:S02]  /*2260*/  @!P1 FFMA R5, R5, 1.84467440737095516160e+19, RZ ;  /* 0x5f80000005059823 */ /* 0x000fe400000000ff */
[----:B------:R-:W-:-:S07]  /*2270*/  @!P1 VIADD R7, R7, 0x40 ;  /* 0x0000004007079836 */ /* 0x000fce0000000000 */
.L_x_17:
[----:B------:R-:W-:Y:S01]  /*2280*/  LEA R8, R12, 0xc0800000, 0x17 ;  /* 0xc08000000c087811 */ /* 0x000fe200078eb8ff */
[----:B------:R-:W-:Y:S04]  /*2290*/  BSSY.RECONVERGENT B2, `(.L_x_22) ;  /* 0x0000036000027945 */ /* 0x000fe80003800200 */
[----:B------:R-:W-:Y:S02]  /*22a0*/  IMAD.IADD R8, R5, 0x1, -R8 ;  /* 0x0000000105087824 */ /* 0x000fe400078e0a08 */
[----:B------:R-:W-:Y:S02]  /*22b0*/  VIADD R5, R10, 0xffffff81 ;  /* 0xffffff810a057836 */ /* 0x000fe40000000000 */
[----:B------:R0:W1:Y:S01]  /*22c0*/  MUFU.RCP R9, R8 ;  /* 0x0000000800097308 */ /* 0x0000620000001000 */
[----:B------:R-:W-:Y:S01]  /*22d0*/  FADD.FTZ R11, -R8, -RZ ;  /* 0x800000ff080b7221 */ /* 0x000fe20000010100 */
[C---:B------:R-:W-:Y:S01]  /*22e0*/  IMAD R2, R5.reuse, -0x800000, R2 ;  /* 0xff80000005027824 */ /* 0x040fe200078e0202 */
[----:B0-----:R-:W-:-:S05]  /*22f0*/  IADD3 R8, PT, PT, R5, 0x7f, -R12 ;  /* 0x0000007f05087810 */ /* 0x001fca0007ffe80c */
[----:B------:R-:W-:Y:S02]  /*2300*/  IMAD.IADD R8, R8, 0x1, R7 ;  /* 0x0000000108087824 */ /* 0x000fe400078e0207 */
[----:B-1----:R-:W-:-:S04]  /*2310*/  FFMA R10, R9, R11, 1 ;  /* 0x3f800000090a7423 */ /* 0x002fc8000000000b */
[----:B------:R-:W-:-:S04]  /*2320*/  FFMA R14, R9, R10, R9 ;  /* 0x0000000a090e7223 */ /* 0x000fc80000000009 */
[----:B------:R-:W-:-:S04]  /*2330*/  FFMA R9, R2, R14, RZ ;  /* 0x0000000e02097223 */ /* 0x000fc800000000ff */
[----:B------:R-:W-:-:S04]  /*2340*/  FFMA R10, R11, R9, R2 ;  /* 0x000000090b0a7223 */ /* 0x000fc80000000002 */
[----:B------:R-:W-:-:S04]  /*2350*/  FFMA R9, R14, R10, R9 ;  /* 0x0000000a0e097223 */ /* 0x000fc80000000009 */
[----:B------:R-:W-:-:S04]  /*2360*/  FFMA R10, R11, R9, R2 ;  /* 0x000000090b0a7223 */ /* 0x000fc80000000002 */
[----:B------:R-:W-:-:S05]  /*2370*/  FFMA R2, R14, R10, R9 ;  /* 0x0000000a0e027223 */ /* 0x000fca0000000009 */
[----:B------:R-:W-:-:S04]  /*2380*/  SHF.R.U32.HI R5, RZ, 0x17, R2 ;  /* 0x00000017ff057819 */ /* 0x000fc80000011602 */
[----:B------:R-:W-:-:S04]  /*2390*/  LOP3.LUT R5, R5, 0xff, RZ, 0xc0, !PT ;  /* 0x000000ff05057812 */ /* 0x000fc800078ec0ff */
[----:B------:R-:W-:-:S05]  /*23a0*/  IADD3 R11, PT, PT, R5, R8, RZ ;  /* 0x00000008050b7210 */ /* 0x000fca0007ffe0ff */
[----:B------:R-:W-:-:S05]  /*23b0*/  VIADD R5, R11, 0xffffffff ;  /* 0xffffffff0b057836 */ /* 0x000fca0000000000 */
[----:B------:R-:W-:-:S13]  /*23c0*/  ISETP.GE.U32.AND P0, PT, R5, 0xfe, PT ;  /* 0x000000fe0500780c */ /* 0x000fda0003f06070 */
[----:B------:R-:W-:Y:S05]  /*23d0*/  @!P0 BRA `(.L_x_23) ;  /* 0x0000000000808947 */ /* 0x000fea0003800000 */
[----:B------:R-:W-:-:S13]  /*23e0*/  ISETP.GT.AND P0, PT, R11, 0xfe, PT ;  /* 0x000000fe0b00780c */ /* 0x000fda0003f04270 */
[----:B------:R-:W-:Y:S05]  /*23f0*/  @P0 BRA `(.L_x_24) ;  /* 0x00000000006c0947 */ /* 0x000fea0003800000 */
[----:B------:R-:W-:-:S13]  /*2400*/  ISETP.GE.AND P0, PT, R11, 0x1, PT ;  /* 0x000000010b00780c */ /* 0x000fda0003f06270 */
[----:B------:R-:W-:Y:S05]  /*2410*/  @P0 BRA `(.L_x_25) ;  /* 0x0000000000740947 */ /* 0x000fea0003800000 */
[----:B------:R-:W-:Y:S02]  /*2420*/  ISETP.GE.AND P0, PT, R11, -0x18, PT ;  /* 0xffffffe80b00780c */ /* 0x000fe40003f06270 */
[----:B------:R-:W-:-:S11]  /*2430*/  LOP3.LUT R2, R2, 0x80000000, RZ, 0xc0, !PT ;  /* 0x8000000002027812 */ /* 0x000fd600078ec0ff */
[----:B------:R-:W-:Y:S05]  /*2440*/  @!P0 BRA `(.L_x_25) ;  /* 0x0000000000688947 */ /* 0x000fea0003800000 */
[CCC-:B------:R-:W-:Y:S01]  /*2450*/  FFMA.RZ R5, R14.reuse, R10.reuse, R9.reuse ;  /* 0x0000000a0e057223 */ /* 0x1c0fe2000000c009 */
[CCC-:B------:R-:W-:Y:S01]  /*2460*/  FFMA.RM R8, R14.reuse, R10.reuse, R9.reuse ;  /* 0x0000000a0e087223 */ /* 0x1c0fe20000004009 */
[C---:B------:R-:W-:Y:S02]  /*2470*/  ISETP.NE.AND P2, PT, R11.reuse, RZ, PT ;  /* 0x000000ff0b00720c */ /* 0x040fe40003f45270 */
[----:B------:R-:W-:Y:S02]  /*2480*/  ISETP.NE.AND P1, PT, R11, RZ, PT ;  /* 0x000000ff0b00720c */ /* 0x000fe40003f25270 */
[----:B------:R-:W-:Y:S01]  /*2490*/  LOP3.LUT R7, R5, 0x7fffff, RZ, 0xc0, !PT ;  /* 0x007fffff05077812 */ /* 0x000fe200078ec0ff */
[----:B------:R-:W-:Y:S01]  /*24a0*/  FFMA.RP R5, R14, R10, R9 ;  /* 0x0000000a0e057223 */ /* 0x000fe20000008009 */
[----:B------:R-:W-:Y:S02]  /*24b0*/  VIADD R10, R11, 0x20 ;  /* 0x000000200b0a7836 */ /* 0x000fe40000000000 */
[----:B------:R-:W-:Y:S01]  /*24c0*/  LOP3.LUT R7, R7, 0x800000, RZ, 0xfc, !PT ;  /* 0x0080000007077812 */ /* 0x000fe200078efcff */
[----:B------:R-:W-:Y:S01]  /*24d0*/  IMAD.MOV R9, RZ, RZ, -R11 ;  /* 0x000000ffff097224 */ /* 0x000fe200078e0a0b */
[----:B------:R-:W-:-:S02]  /*24e0*/  FSETP.NEU.FTZ.AND P0, PT, R5, R8, PT ;  /* 0x000000080500720b */ /* 0x000fc40003f1d000 */
[----:B------:R-:W-:Y:S02]  /*24f0*/  SHF.L.U32 R10, R7, R10, RZ ;  /* 0x0000000a070a7219 */ /* 0x000fe400000006ff */
[----:B------:R-:W-:Y:S02]  /*2500*/  SEL R8, R9, RZ, P2 ;  /* 0x000000ff09087207 */ /* 0x000fe40001000000 */
[----:B------:R-:W-:Y:S02]  /*2510*/  ISETP.NE.AND P1, PT, R10, RZ, P1 ;  /* 0x000000ff0a00720c */ /* 0x000fe40000f25270 */
[----:B------:R-:W-:Y:S02]  /*2520*/  SHF.R.U32.HI R8, RZ, R8, R7 ;  /* 0x00000008ff087219 */ /* 0x000fe40000011607 */
[----:B------:R-:W-:Y:S02]  /*2530*/  PLOP3.LUT P0, PT, P0, P1, PT, 0xf8, 0x8f ;  /* 0x00000000008f781c */ /* 0x000fe40000703f70 */
[----:B------:R-:W-:-:S02]  /*2540*/  SHF.R.U32.HI R10, RZ, 0x1, R8 ;  /* 0x00000001ff0a7819 */ /* 0x000fc40000011608 */
[----:B------:R-:W-:-:S04]  /*2550*/  SEL R5, RZ, 0x1, !P0 ;  /* 0x00000001ff057807 */ /* 0x000fc80004000000 */
[----:B------:R-:W-:-:S04]  /*2560*/  LOP3.LUT R5, R5, 0x1, R10, 0xf8, !PT ;  /* 0x0000000105057812 */ /* 0x000fc800078ef80a */
[----:B------:R-:W-:-:S05]  /*2570*/  LOP3.LUT R5, R5, R8, RZ, 0xc0, !PT ;  /* 0x0000000805057212 */ /* 0x000fca00078ec0ff */
[----:B------:R-:W-:-:S05]  /*2580*/  IMAD.IADD R5, R10, 0x1, R5 ;  /* 0x000000010a057824 */ /* 0x000fca00078e0205 */
[----:B------:R-:W-:Y:S01]  /*2590*/  LOP3.LUT R2, R5, R2, RZ, 0xfc, !PT ;  /* 0x0000000205027212 */ /* 0x000fe200078efcff */
[----:B------:R-:W-:Y:S06]  /*25a0*/  BRA `(.L_x_25) ;  /* 0x0000000000107947 */ /* 0x000fec0003800000 */
.L_x_24:
[----:B------:R-:W-:-:S04]  /*25b0*/  LOP3.LUT R2, R2, 0x80000000, RZ, 0xc0, !PT ;  /* 0x8000000002027812 */ /* 0x000fc800078ec0ff */
[----:B------:R-:W-:Y:S01]  /*25c0*/  LOP3.LUT R2, R2, 0x7f800000, RZ, 0xfc, !PT ;  /* 0x7f80000002027812 */ /* 0x000fe200078efcff */
[----:B------:R-:W-:Y:S06]  /*25d0*/  BRA `(.L_x_25) ;  /* 0x0000000000047947 */ /* 0x000fec0003800000 */
.L_x_23:
[----:B------:R-:W-:-:S07]  /*25e0*/  IMAD R2, R8, 0x800000, R2 ;  /* 0x0080000008027824 */ /* 0x000fce00078e0202 */
.L_x_25:
[----:B------:R-:W-:Y:S05]  /*25f0*/  BSYNC.RECONVERGENT B2 ;  /* 0x0000000000027941 */ /* 0x000fea0003800200 */
.L_x_22:
[----:B------:R-:W-:Y:S05]  /*2600*/  BRA `(.L_x_26) ;  /* 0x0000000000207947 */ /* 0x000fea0003800000 */
.L_x_21:
[----:B------:R-:W-:-:S04]  /*2610*/  LOP3.LUT R2, R5, 0x80000000, R2, 0x48, !PT ;  /* 0x8000000005027812 */ /* 0x000fc800078e4802 */
[----:B------:R-:W-:Y:S01]  /*2620*/  LOP3.LUT R2, R2, 0x7f800000, RZ, 0xfc, !PT ;  /* 0x7f80000002027812 */ /* 0x000fe200078efcff */
[----:B------:R-:W-:Y:S06]  /*2630*/  BRA `(.L_x_26) ;  /* 0x0000000000147947 */ /* 0x000fec0003800000 */
.L_x_20:
[----:B------:R-:W-:Y:S01]  /*2640*/  LOP3.LUT R2, R5, 0x80000000, R2, 0x48, !PT ;  /* 0x8000000005027812 */ /* 0x000fe200078e4802 */
[----:B------:R-:W-:Y:S06]  /*2650*/  BRA `(.L_x_26) ;  /* 0x00000000000c7947 */ /* 0x000fec0003800000 */
.L_x_19:
[----:B------:R-:W0:Y:S01]  /*2660*/  MUFU.RSQ R2, -QNAN ;  /* 0xffc0000000027908 */ /* 0x000e220000001400 */
[----:B------:R-:W-:Y:S05]  /*2670*/  BRA `(.L_x_26) ;  /* 0x0000000000047947 */ /* 0x000fea0003800000 */
.L_x_18:
[----:B------:R-:W-:-:S07]  /*2680*/  FADD.FTZ R2, R2, R5 ;  /* 0x0000000502027221 */ /* 0x000fce0000010000 */
.L_x_26:
[----:B------:R-:W-:Y:S05]  /*2690*/  BSYNC.RECONVERGENT B1 ;  /* 0x0000000000017941 */ /* 0x000fea0003800200 */
.L_x_16:
[----:B------:R-:W-:-:S04]  /*26a0*/  IMAD.MOV.U32 R5, RZ, RZ, 0x0 ;  /* 0x00000000ff057424 */ /* 0x000fc800078e00ff */
[----:B0-----:R-:W-:Y:S05]  /*26b0*/  RET.REL.NODEC R4 `(_Z15transformKernelPfyiif) ;  /* 0xffffffd804507950 */ /* 0x001fea0003c3ffff */
.L_x_27:
[----:B------:R-:W-:-:S00]  /*26c0*/  BRA `(.L_x_27) ;  /* 0xfffffffc00fc7947 */ /* 0x000fc0000383ffff */
[----:B------:R-:W-:-:S00]  /*26d0*/  NOP ;  /* 0x0000000000007918 */ /* 0x000fc00000000000 */
        /* <DEDUP_REMOVED lines=10> */
.L_x_28:


//--------------------- .nv.global.init           --------------------------
	.section	.nv.global.init,"aw",@progbits
	.align	4
.nv.global.init:
	.type		__cudart_i2opi_f,@object
	.size		__cudart_i2opi_f,(.L_0 - __cudart_i2opi_f)
__cudart_i2opi_f:
        /*0000*/ 	.byte	0x41, 0x90, 0x43, 0x3c, 0x99, 0x95, 0x62, 0xdb, 0xc0, 0xdd, 0x34, 0xf5, 0xd1, 0x57, 0x27, 0xfc
        /*0010*/ 	.byte	0x29, 0x15, 0x44, 0x4e, 0x6e, 0x83, 0xf9, 0xa2
.L_0:


//--------------------- .nv.shared.reserved.0     --------------------------
	.section	.nv.shared.reserved.0,"aw",@nobits
	.weak		__nv_reservedSMEM_offset_0_alias
	.size		__nv_reservedSMEM_offset_0_alias, 0, 64
	.other		__nv_reservedSMEM_offset_0_alias,@"STO_CUDA_RESERVED_SHARED STV_DEFAULT"
__nv_reservedSMEM_offset_0_alias:
	.zero		0
	.zero		64


//--------------------- .nv.constant0._Z15transformKernelPfyiif --------------------------
	.section	.nv.constant0._Z15transformKernelPfyiif,"a",@progbits
	.sectionflags	@""
	.align	4
.nv.constant0._Z15transformKernelPfyiif:
	.zero		924


//--------------------- SYMBOLS --------------------------

	.type		.nv.reservedSmem.offset0,@object
	.size		.nv.reservedSmem.offset0,0x4
